	.target	sm_90a

	.elftype	@"ET_EXEC"


//--------------------- .note.nv.tkinfo           --------------------------
	.section	.note.nv.tkinfo,"",@"SHT_NOTE"
	.sectionflags	@"SHF_NOTE_NV_TKINFO"
	.tkinfo
        /*0018*/ 	.word	0x00000002
        /*0030*/ 	.string	""
        /*0030*/ 	.string	"ptxas"
        /*0030*/ 	.string	"Cuda compilation tools, release 13.0, V13.0.88"
        /*0030*/ 	.string	"Build cuda_13.0.r13.0/compiler.36424714_0"
        /*0030*/ 	.string	"-arch sm_90a -m 64 "



//--------------------- .note.nv.cuinfo           --------------------------
	.section	.note.nv.cuinfo,"",@"SHT_NOTE"
	.sectionflags	@"SHF_NOTE_NV_CUINFO"
        /*0018*/ 	.short	0x0002
        /*001a*/ 	.short	0x005a
        /*001c*/ 	.short	0x0082
	.zero		2


//--------------------- .nv.info                  --------------------------
	.section	.nv.info,"",@"SHT_CUDA_INFO"
	.align	4


	//----- nvinfo : EIATTR_REGCOUNT
	.align		4
        /*0000*/ 	.byte	0x04, 0x2f
        /*0002*/ 	.short	(.L_12 - .L_11)
	.align		4
.L_11:
        /*0004*/ 	.word	index@(_ZN7cutlass13device_kernelINS_4gemm6kernel13GemmUniversalIN4cute5tupleIJiiiiEEENS1_10collective13CollectiveMmaINS1_37MainloopSm90TmaGmmaWarpSpecializedFP8ILi25ENS5_IJNS4_1CILi1EEESB_SB_EEENS1_32KernelTmaWarpSpecializedPingpongEEENS5_IJNSA_ILi64EEENSA_ILi8EEENSA_ILi128EEEEEENS_12float_e4m3_tENS5_IJlSB_lEEESJ_SK_NS4_8TiledMMAINS4_8MMA_AtomIJNS4_4SM904GMMA29MMA_64x8x32_F32E4M3E4M3_SS_TNILNSO_7ScaleInE1ELSQ_1EEEEEENS4_6LayoutISC_NS5_IJNSA_ILi0EEESU_SU_EEEEENS5_IJNS4_10UnderscoreESX_SX_EEEEENS4_13SM90_TMA_LOADENS4_14ComposedLayoutINS4_7SwizzleILi3ELi4ELi3EEENS4_18smem_ptr_flag_bitsILi8EEENST_INS5_IJSG_SH_EEENS5_IJSH_SB_EEEEEEEvNS4_8identityES10_S19_vS1A_EENS_8epilogue10collective6detail29Sm90TmaWarpSpecializedAdapterINS1D_15DefaultEpilogueISJ_SK_SK_NS1C_6thread17LinearCombinationISJ_Li1EffLNS1H_9ScaleType4KindE0ELNS_15FloatRoundStyleE2ESJ_EENS1_15EpilogueDefaultEEEEEvvEEEEvNT_6ParamsE)
        /*0008*/ 	.word	0x000000a8


	//----- nvinfo : EIATTR_FRAME_SIZE
	.align		4
.L_12:
        /*000c*/ 	.byte	0x04, 0x11
        /*000e*/ 	.short	(.L_14 - .L_13)
	.align		4
.L_13:
        /*0010*/ 	.word	index@(_ZN7cutlass13device_kernelINS_4gemm6kernel13GemmUniversalIN4cute5tupleIJiiiiEEENS1_10collective13CollectiveMmaINS1_37MainloopSm90TmaGmmaWarpSpecializedFP8ILi25ENS5_IJNS4_1CILi1EEESB_SB_EEENS1_32KernelTmaWarpSpecializedPingpongEEENS5_IJNSA_ILi64EEENSA_ILi8EEENSA_ILi128EEEEEENS_12float_e4m3_tENS5_IJlSB_lEEESJ_SK_NS4_8TiledMMAINS4_8MMA_AtomIJNS4_4SM904GMMA29MMA_64x8x32_F32E4M3E4M3_SS_TNILNSO_7ScaleInE1ELSQ_1EEEEEENS4_6LayoutISC_NS5_IJNSA_ILi0EEESU_SU_EEEEENS5_IJNS4_10UnderscoreESX_SX_EEEEENS4_13SM90_TMA_LOADENS4_14ComposedLayoutINS4_7SwizzleILi3ELi4ELi3EEENS4_18smem_ptr_flag_bitsILi8EEENST_INS5_IJSG_SH_EEENS5_IJSH_SB_EEEEEEEvNS4_8identityES10_S19_vS1A_EENS_8epilogue10collective6detail29Sm90TmaWarpSpecializedAdapterINS1D_15DefaultEpilogueISJ_SK_SK_NS1C_6thread17LinearCombinationISJ_Li1EffLNS1H_9ScaleType4KindE0ELNS_15FloatRoundStyleE2ESJ_EENS1_15EpilogueDefaultEEEEEvvEEEEvNT_6ParamsE)
        /*0014*/ 	.word	0x00000000


	//----- nvinfo : EIATTR_MIN_STACK_SIZE
	.align		4
.L_14:
        /*0018*/ 	.byte	0x04, 0x12
        /*001a*/ 	.short	(.L_16 - .L_15)
	.align		4
.L_15:
        /*001c*/ 	.word	index@(_ZN7cutlass13device_kernelINS_4gemm6kernel13GemmUniversalIN4cute5tupleIJiiiiEEENS1_10collective13CollectiveMmaINS1_37MainloopSm90TmaGmmaWarpSpecializedFP8ILi25ENS5_IJNS4_1CILi1EEESB_SB_EEENS1_32KernelTmaWarpSpecializedPingpongEEENS5_IJNSA_ILi64EEENSA_ILi8EEENSA_ILi128EEEEEENS_12float_e4m3_tENS5_IJlSB_lEEESJ_SK_NS4_8TiledMMAINS4_8MMA_AtomIJNS4_4SM904GMMA29MMA_64x8x32_F32E4M3E4M3_SS_TNILNSO_7ScaleInE1ELSQ_1EEEEEENS4_6LayoutISC_NS5_IJNSA_ILi0EEESU_SU_EEEEENS5_IJNS4_10UnderscoreESX_SX_EEEEENS4_13SM90_TMA_LOADENS4_14ComposedLayoutINS4_7SwizzleILi3ELi4ELi3EEENS4_18smem_ptr_flag_bitsILi8EEENST_INS5_IJSG_SH_EEENS5_IJSH_SB_EEEEEEEvNS4_8identityES10_S19_vS1A_EENS_8epilogue10collective6detail29Sm90TmaWarpSpecializedAdapterINS1D_15DefaultEpilogueISJ_SK_SK_NS1C_6thread17LinearCombinationISJ_Li1EffLNS1H_9ScaleType4KindE0ELNS_15FloatRoundStyleE2ESJ_EENS1_15EpilogueDefaultEEEEEvvEEEEvNT_6ParamsE)
        /*0020*/ 	.word	0x00000000
.L_16:


//--------------------- .nv.compat                --------------------------
	.section	.nv.compat,"",@"SHT_CUDA_COMPAT_INFO"
	.align	4
        /*0000*/ 	.byte	0x02, 0x09, 0x01, 0x00, 0x02, 0x02, 0x04, 0x00, 0x02, 0x05, 0x05, 0x00, 0x03, 0x07, 0x01, 0x01
        /*0010*/ 	.byte	0x02, 0x03, 0x01, 0x00, 0x02, 0x06, 0x01, 0x00, 0x04, 0x0b, 0x08, 0x00, 0x00, 0x00, 0x00, 0x00
        /*0020*/ 	.byte	0x00, 0x00, 0x00, 0x00


//--------------------- .nv.info._ZN7cutlass13device_kernelINS_4gemm6kernel13GemmUniversalIN4cute5tupleIJiiiiEEENS1_10collective13CollectiveMmaINS1_37MainloopSm90TmaGmmaWarpSpecializedFP8ILi25ENS5_IJNS4_1CILi1EEESB_SB_EEENS1_32KernelTmaWarpSpecializedPingpongEEENS5_IJNSA_ILi64EEENSA_ILi8EEENSA_ILi128EEEEEENS_12float_e4m3_tENS5_IJlSB_lEEESJ_SK_NS4_8TiledMMAINS4_8MMA_AtomIJNS4_4SM904GMMA29MMA_64x8x32_F32E4M3E4M3_SS_TNILNSO_7ScaleInE1ELSQ_1EEEEEENS4_6LayoutISC_NS5_IJNSA_ILi0EEESU_SU_EEEEENS5_IJNS4_10UnderscoreESX_SX_EEEEENS4_13SM90_TMA_LOADENS4_14ComposedLayoutINS4_7SwizzleILi3ELi4ELi3EEENS4_18smem_ptr_flag_bitsILi8EEENST_INS5_IJSG_SH_EEENS5_IJSH_SB_EEEEEEEvNS4_8identityES10_S19_vS1A_EENS_8epilogue10collective6detail29Sm90TmaWarpSpecializedAdapterINS1D_15DefaultEpilogueISJ_SK_SK_NS1C_6thread17LinearCombinationISJ_Li1EffLNS1H_9ScaleType4KindE0ELNS_15FloatRoundStyleE2ESJ_EENS1_15EpilogueDefaultEEEEEvvEEEEvNT_6ParamsE --------------------------
	.section	.nv.info._ZN7cutlass13device_kernelINS_4gemm6kernel13GemmUniversalIN4cute5tupleIJiiiiEEENS1_10collective13CollectiveMmaINS1_37MainloopSm90TmaGmmaWarpSpecializedFP8ILi25ENS5_IJNS4_1CILi1EEESB_SB_EEENS1_32KernelTmaWarpSpecializedPingpongEEENS5_IJNSA_ILi64EEENSA_ILi8EEENSA_ILi128EEEEEENS_12float_e4m3_tENS5_IJlSB_lEEESJ_SK_NS4_8TiledMMAINS4_8MMA_AtomIJNS4_4SM904GMMA29MMA_64x8x32_F32E4M3E4M3_SS_TNILNSO_7ScaleInE1ELSQ_1EEEEEENS4_6LayoutISC_NS5_IJNSA_ILi0EEESU_SU_EEEEENS5_IJNS4_10UnderscoreESX_SX_EEEEENS4_13SM90_TMA_LOADENS4_14ComposedLayoutINS4_7SwizzleILi3ELi4ELi3EEENS4_18smem_ptr_flag_bitsILi8EEENST_INS5_IJSG_SH_EEENS5_IJSH_SB_EEEEEEEvNS4_8identityES10_S19_vS1A_EENS_8epilogue10collective6detail29Sm90TmaWarpSpecializedAdapterINS1D_15DefaultEpilogueISJ_SK_SK_NS1C_6thread17LinearCombinationISJ_Li1EffLNS1H_9ScaleType4KindE0ELNS_15FloatRoundStyleE2ESJ_EENS1_15EpilogueDefaultEEEEEvvEEEEvNT_6ParamsE,"",@"SHT_CUDA_INFO"
	.sectionflags	@""
	.align	4


	//----- nvinfo : EIATTR_CUDA_API_VERSION
	.align		4
        /*0000*/ 	.byte	0x04, 0x37
        /*0002*/ 	.short	(.L_18 - .L_17)
.L_17:
        /*0004*/ 	.word	0x00000082


	//----- nvinfo : EIATTR_KPARAM_INFO
	.align		4
.L_18:
        /*0008*/ 	.byte	0x04, 0x17
        /*000a*/ 	.short	(.L_20 - .L_19)
.L_19:
        /*000c*/ 	.word	0x00000000
        /*0010*/ 	.short	0x0000
        /*0012*/ 	.short	0x0070
        /*0014*/ 	.byte	0x00, 0xf0, 0x01, 0x10


	//----- nvinfo : EIATTR_SPARSE_MMA_MASK
	.align		4
.L_20:
        /*0018*/ 	.byte	0x03, 0x50
        /*001a*/ 	.short	0x0000


	//----- nvinfo : EIATTR_MAXREG_COUNT
	.align		4
        /*001c*/ 	.byte	0x03, 0x1b
        /*001e*/ 	.short	0x00a8


	//----- nvinfo : EIATTR_NUM_BARRIERS
	.align		4
        /*0020*/ 	.byte	0x02, 0x4c
        /*0022*/ 	.byte	0x01
	.zero		1


	//----- nvinfo : EIATTR_MERCURY_ISA_VERSION
	.align		4
        /*0024*/ 	.byte	0x03, 0x5f
        /*0026*/ 	.short	0x0101


	//----- nvinfo : EIATTR_INT_WARP_WIDE_INSTR_OFFSETS
	.align		4
        /*0028*/ 	.byte	0x04, 0x31
        /*002a*/ 	.short	(.L_22 - .L_21)


	//   ....[0]....
.L_21:
        /*002c*/ 	.word	0x000006c0


	//   ....[1]....
        /*0030*/ 	.word	0x000006e0


	//   ....[2]....
        /*0034*/ 	.word	0x00000760


	//   ....[3]....
        /*0038*/ 	.word	0x00000770


	//   ....[4]....
        /*003c*/ 	.word	0x00000780


	//   ....[5]....
        /*0040*/ 	.word	0x000007a0


	//   ....[6]....
        /*0044*/ 	.word	0x00000810


	//   ....[7]....
        /*0048*/ 	.word	0x00000830


	//----- nvinfo : EIATTR_COOP_GROUP_MASK_REGIDS
	.align		4
.L_22:
        /*004c*/ 	.byte	0x04, 0x29
        /*004e*/ 	.short	(.L_24 - .L_23)


	//   ....[0]....
.L_23:
        /*0050*/ 	.word	0xffffffff


	//   ....[1]....
        /*0054*/ 	.word	0xffffffff


	//   ....[2]....
        /*0058*/ 	.word	0xffffffff


	//   ....[3]....
        /*005c*/ 	.word	0xffffffff


	//   ....[4]....
        /*0060*/ 	.word	0xffffffff


	//   ....[5]....
        /*0064*/ 	.word	0xffffffff


	//----- nvinfo : EIATTR_COOP_GROUP_INSTR_OFFSETS
	.align		4
.L_24:
        /*0068*/ 	.byte	0x04, 0x28
        /*006a*/ 	.short	(.L_26 - .L_25)


	//   ....[0]....
.L_25:
        /*006c*/ 	.word	0x00000060


	//   ....[1]....
        /*0070*/ 	.word	0x00000070


	//   ....[2]....
        /*0074*/ 	.word	0x00000130


	//   ....[3]....
        /*0078*/ 	.word	0x00000590


	//   ....[4]....
        /*007c*/ 	.word	0x000005d0


	//   ....[5]....
        /*0080*/ 	.word	0x00000610


	//----- nvinfo : EIATTR_REG_RECONFIG
	.align		4
.L_26:
        /*0084*/ 	.byte	0x01, 0x54
	.zero		2


	//----- nvinfo : EIATTR_MBARRIER_INSTR_OFFSETS
	.align		4
        /*0088*/ 	.byte	0x04, 0x39
        /*008a*/ 	.short	(.L_28 - .L_27)


	//   ....[0]....
.L_27:
        /*008c*/ 	.word	0x00000250
        /*0090*/ 	.word	0x000000ff
        /*0094*/ 	.word	0x00000000
        /*0098*/ 	.short	0x0100
        /*009a*/ 	.byte	0x08
	.zero		1


	//   ....[1]....
        /*009c*/ 	.word	0x00000260
        /*00a0*/ 	.word	0x000000ff
        /*00a4*/ 	.word	0x000000c8
        /*00a8*/ 	.short	0x0100
        /*00aa*/ 	.byte	0x08
	.zero		1


	//   ....[2]....
        /*00ac*/ 	.word	0x00000270
        /*00b0*/ 	.word	0x000000ff
        /*00b4*/ 	.word	0x00000008
        /*00b8*/ 	.short	0x0100
        /*00ba*/ 	.byte	0x08
	.zero		1


	//   ....[3]....
        /*00bc*/ 	.word	0x00000280
        /*00c0*/ 	.word	0x000000ff
        /*00c4*/ 	.word	0x000000d0
        /*00c8*/ 	.short	0x0100
        /*00ca*/ 	.byte	0x08
	.zero		1


	//   ....[4]....
        /*00cc*/ 	.word	0x00000290
        /*00d0*/ 	.word	0x000000ff
        /*00d4*/ 	.word	0x00000010
        /*00d8*/ 	.short	0x0100
        /*00da*/ 	.byte	0x08
	.zero		1


	//   ....[5]....
        /*00dc*/ 	.word	0x000002a0
        /*00e0*/ 	.word	0x000000ff
        /*00e4*/ 	.word	0x000000d8
        /*00e8*/ 	.short	0x0100
        /*00ea*/ 	.byte	0x08
	.zero		1


	//   ....[6]....
        /*00ec*/ 	.word	0x000002b0
        /*00f0*/ 	.word	0x000000ff
        /*00f4*/ 	.word	0x00000018
        /*00f8*/ 	.short	0x0100
        /*00fa*/ 	.byte	0x08
	.zero		1


	//   ....[7]....
        /*00fc*/ 	.word	0x000002c0
        /*0100*/ 	.word	0x000000ff
        /*0104*/ 	.word	0x000000e0
        /*0108*/ 	.short	0x0100
        /*010a*/ 	.byte	0x08
	.zero		1


	//   ....[8]....
        /*010c*/ 	.word	0x000002d0
        /*0110*/ 	.word	0x000000ff
        /*0114*/ 	.word	0x00000020
        /*0118*/ 	.short	0x0100
        /*011a*/ 	.byte	0x08
	.zero		1


	//   ....[9]....
        /*011c*/ 	.word	0x000002e0
        /*0120*/ 	.word	0x000000ff
        /*0124*/ 	.word	0x000000e8
        /*0128*/ 	.short	0x0100
        /*012a*/ 	.byte	0x08
	.zero		1


	//   ....[10]....
        /*012c*/ 	.word	0x000002f0
        /*0130*/ 	.word	0x000000ff
        /*0134*/ 	.word	0x00000028
        /*0138*/ 	.short	0x0100
        /*013a*/ 	.byte	0x08
	.zero		1


	//   ....[11]....
        /*013c*/ 	.word	0x00000300
        /*0140*/ 	.word	0x000000ff
        /*0144*/ 	.word	0x000000f0
        /*0148*/ 	.short	0x0100
        /*014a*/ 	.byte	0x08
	.zero		1


	//   ....[12]....
        /*014c*/ 	.word	0x00000310
        /*0150*/ 	.word	0x000000ff
        /*0154*/ 	.word	0x00000030
        /*0158*/ 	.short	0x0100
        /*015a*/ 	.byte	0x08
	.zero		1


	//   ....[13]....
        /*015c*/ 	.word	0x00000320
        /*0160*/ 	.word	0x000000ff
        /*0164*/ 	.word	0x000000f8
        /*0168*/ 	.short	0x0100
        /*016a*/ 	.byte	0x08
	.zero		1


	//   ....[14]....
        /*016c*/ 	.word	0x00000330
        /*0170*/ 	.word	0x000000ff
        /*0174*/ 	.word	0x00000038
        /*0178*/ 	.short	0x0100
        /*017a*/ 	.byte	0x08
	.zero		1


	//   ....[15]....
        /*017c*/ 	.word	0x00000340
        /*0180*/ 	.word	0x000000ff
        /*0184*/ 	.word	0x00000100
        /*0188*/ 	.short	0x0100
        /*018a*/ 	.byte	0x08
	.zero		1


	//   ....[16]....
        /*018c*/ 	.word	0x00000350
        /*0190*/ 	.word	0x000000ff
        /*0194*/ 	.word	0x00000040
        /*0198*/ 	.short	0x0100
        /*019a*/ 	.byte	0x08
	.zero		1


	//   ....[17]....
        /*019c*/ 	.word	0x00000360
        /*01a0*/ 	.word	0x000000ff
        /*01a4*/ 	.word	0x00000108
        /*01a8*/ 	.short	0x0100
        /*01aa*/ 	.byte	0x08
	.zero		1


	//   ....[18]....
        /*01ac*/ 	.word	0x00000370
        /*01b0*/ 	.word	0x000000ff
        /*01b4*/ 	.word	0x00000048
        /*01b8*/ 	.short	0x0100
        /*01ba*/ 	.byte	0x08
	.zero		1


	//   ....[19]....
        /*01bc*/ 	.word	0x00000380
        /*01c0*/ 	.word	0x000000ff
        /*01c4*/ 	.word	0x00000110
        /*01c8*/ 	.short	0x0100
        /*01ca*/ 	.byte	0x08
	.zero		1


	//   ....[20]....
        /*01cc*/ 	.word	0x00000390
        /*01d0*/ 	.word	0x000000ff
        /*01d4*/ 	.word	0x00000050
        /*01d8*/ 	.short	0x0100
        /*01da*/ 	.byte	0x08
	.zero		1


	//   ....[21]....
        /*01dc*/ 	.word	0x000003a0
        /*01e0*/ 	.word	0x000000ff
        /*01e4*/ 	.word	0x00000118
        /*01e8*/ 	.short	0x0100
        /*01ea*/ 	.byte	0x08
	.zero		1


	//   ....[22]....
        /*01ec*/ 	.word	0x000003b0
        /*01f0*/ 	.word	0x000000ff
        /*01f4*/ 	.word	0x00000058
        /*01f8*/ 	.short	0x0100
        /*01fa*/ 	.byte	0x08
	.zero		1


	//   ....[23]....
        /*01fc*/ 	.word	0x000003c0
        /*0200*/ 	.word	0x000000ff
        /*0204*/ 	.word	0x00000120
        /*0208*/ 	.short	0x0100
        /*020a*/ 	.byte	0x08
	.zero		1


	//   ....[24]....
        /*020c*/ 	.word	0x000003d0
        /*0210*/ 	.word	0x000000ff
        /*0214*/ 	.word	0x00000060
        /*0218*/ 	.short	0x0100
        /*021a*/ 	.byte	0x08
	.zero		1


	//   ....[25]....
        /*021c*/ 	.word	0x000003e0
        /*0220*/ 	.word	0x000000ff
        /*0224*/ 	.word	0x00000128
        /*0228*/ 	.short	0x0100
        /*022a*/ 	.byte	0x08
	.zero		1


	//   ....[26]....
        /*022c*/ 	.word	0x000003f0
        /*0230*/ 	.word	0x000000ff
        /*0234*/ 	.word	0x00000068
        /*0238*/ 	.short	0x0100
        /*023a*/ 	.byte	0x08
	.zero		1


	//   ....[27]....
        /*023c*/ 	.word	0x00000400
        /*0240*/ 	.word	0x000000ff
        /*0244*/ 	.word	0x00000130
        /*0248*/ 	.short	0x0100
        /*024a*/ 	.byte	0x08
	.zero		1


	//   ....[28]....
        /*024c*/ 	.word	0x00000410
        /*0250*/ 	.word	0x000000ff
        /*0254*/ 	.word	0x00000070
        /*0258*/ 	.short	0x0100
        /*025a*/ 	.byte	0x08
	.zero		1


	//   ....[29]....
        /*025c*/ 	.word	0x00000420
        /*0260*/ 	.word	0x000000ff
        /*0264*/ 	.word	0x00000138
        /*0268*/ 	.short	0x0100
        /*026a*/ 	.byte	0x08
	.zero		1


	//   ....[30]....
        /*026c*/ 	.word	0x00000430
        /*0270*/ 	.word	0x000000ff
        /*0274*/ 	.word	0x00000078
        /*0278*/ 	.short	0x0100
        /*027a*/ 	.byte	0x08
	.zero		1


	//   ....[31]....
        /*027c*/ 	.word	0x00000440
        /*0280*/ 	.word	0x000000ff
        /*0284*/ 	.word	0x00000140
        /*0288*/ 	.short	0x0100
        /*028a*/ 	.byte	0x08
	.zero		1


	//   ....[32]....
        /*028c*/ 	.word	0x00000450
        /*0290*/ 	.word	0x000000ff
        /*0294*/ 	.word	0x00000080
        /*0298*/ 	.short	0x0100
        /*029a*/ 	.byte	0x08
	.zero		1


	//   ....[33]....
        /*029c*/ 	.word	0x00000460
        /*02a0*/ 	.word	0x000000ff
        /*02a4*/ 	.word	0x00000148
        /*02a8*/ 	.short	0x0100
        /*02aa*/ 	.byte	0x08
	.zero		1


	//   ....[34]....
        /*02ac*/ 	.word	0x00000470
        /*02b0*/ 	.word	0x000000ff
        /*02b4*/ 	.word	0x00000088
        /*02b8*/ 	.short	0x0100
        /*02ba*/ 	.byte	0x08
	.zero		1


	//   ....[35]....
        /*02bc*/ 	.word	0x00000480
        /*02c0*/ 	.word	0x000000ff
        /*02c4*/ 	.word	0x00000150
        /*02c8*/ 	.short	0x0100
        /*02ca*/ 	.byte	0x08
	.zero		1


	//   ....[36]....
        /*02cc*/ 	.word	0x00000490
        /*02d0*/ 	.word	0x000000ff
        /*02d4*/ 	.word	0x00000090
        /*02d8*/ 	.short	0x0100
        /*02da*/ 	.byte	0x08
	.zero		1


	//   ....[37]....
        /*02dc*/ 	.word	0x000004a0
        /*02e0*/ 	.word	0x000000ff
        /*02e4*/ 	.word	0x00000158
        /*02e8*/ 	.short	0x0100
        /*02ea*/ 	.byte	0x08
	.zero		1


	//   ....[38]....
        /*02ec*/ 	.word	0x000004b0
        /*02f0*/ 	.word	0x000000ff
        /*02f4*/ 	.word	0x00000098
        /*02f8*/ 	.short	0x0100
        /*02fa*/ 	.byte	0x08
	.zero		1


	//   ....[39]....
        /*02fc*/ 	.word	0x000004c0
        /*0300*/ 	.word	0x000000ff
        /*0304*/ 	.word	0x00000160
        /*0308*/ 	.short	0x0100
        /*030a*/ 	.byte	0x08
	.zero		1


	//   ....[40]....
        /*030c*/ 	.word	0x000004d0
        /*0310*/ 	.word	0x000000ff
        /*0314*/ 	.word	0x000000a0
        /*0318*/ 	.short	0x0100
        /*031a*/ 	.byte	0x08
	.zero		1


	//   ....[41]....
        /*031c*/ 	.word	0x000004e0
        /*0320*/ 	.word	0x000000ff
        /*0324*/ 	.word	0x00000168
        /*0328*/ 	.short	0x0100
        /*032a*/ 	.byte	0x08
	.zero		1


	//   ....[42]....
        /*032c*/ 	.word	0x000004f0
        /*0330*/ 	.word	0x000000ff
        /*0334*/ 	.word	0x000000a8
        /*0338*/ 	.short	0x0100
        /*033a*/ 	.byte	0x08
	.zero		1


	//   ....[43]....
        /*033c*/ 	.word	0x00000500
        /*0340*/ 	.word	0x000000ff
        /*0344*/ 	.word	0x00000170
        /*0348*/ 	.short	0x0100
        /*034a*/ 	.byte	0x08
	.zero		1


	//   ....[44]....
        /*034c*/ 	.word	0x00000510
        /*0350*/ 	.word	0x000000ff
        /*0354*/ 	.word	0x000000b0
        /*0358*/ 	.short	0x0100
        /*035a*/ 	.byte	0x08
	.zero		1


	//   ....[45]....
        /*035c*/ 	.word	0x00000520
        /*0360*/ 	.word	0x000000ff
        /*0364*/ 	.word	0x00000178
        /*0368*/ 	.short	0x0100
        /*036a*/ 	.byte	0x08
	.zero		1


	//   ....[46]....
        /*036c*/ 	.word	0x00000530
        /*0370*/ 	.word	0x000000ff
        /*0374*/ 	.word	0x000000b8
        /*0378*/ 	.short	0x0100
        /*037a*/ 	.byte	0x08
	.zero		1


	//   ....[47]....
        /*037c*/ 	.word	0x00000540
        /*0380*/ 	.word	0x000000ff
        /*0384*/ 	.word	0x00000180
        /*0388*/ 	.short	0x0100
        /*038a*/ 	.byte	0x08
	.zero		1


	//   ....[48]....
        /*038c*/ 	.word	0x00000550
        /*0390*/ 	.word	0x000000ff
        /*0394*/ 	.word	0x000000c0
        /*0398*/ 	.short	0x0100
        /*039a*/ 	.byte	0x08
	.zero		1


	//   ....[49]....
        /*039c*/ 	.word	0x00000560
        /*03a0*/ 	.word	0x000000ff
        /*03a4*/ 	.word	0x00000188
        /*03a8*/ 	.short	0x0100
        /*03aa*/ 	.byte	0x08
	.zero		1


	//   ....[50]....
        /*03ac*/ 	.word	0x00000860
        /*03b0*/ 	.word	0x000000ff
        /*03b4*/ 	.word	0x000001c0
        /*03b8*/ 	.short	0x0100
        /*03ba*/ 	.byte	0x08
	.zero		1


	//   ....[51]....
        /*03bc*/ 	.word	0x000008b0
        /*03c0*/ 	.word	0x000000ff
        /*03c4*/ 	.word	0x000001c8
        /*03c8*/ 	.short	0x0100
        /*03ca*/ 	.byte	0x08
	.zero		1


	//   ....[52]....
        /*03cc*/ 	.word	0x000008f0
        /*03d0*/ 	.word	0x000000ff
        /*03d4*/ 	.word	0x000001a0
        /*03d8*/ 	.short	0x0100
        /*03da*/ 	.byte	0x09
	.zero		1


	//   ....[53]....
        /*03dc*/ 	.word	0x00000910
        /*03e0*/ 	.word	0x000000ff
        /*03e4*/ 	.word	0x000001a8
        /*03e8*/ 	.short	0x0100
        /*03ea*/ 	.byte	0x09
	.zero		1


	//   ....[54]....
        /*03ec*/ 	.word	0x00000920
        /*03f0*/ 	.word	0x000000ff
        /*03f4*/ 	.word	0x000001b0
        /*03f8*/ 	.short	0x0100
        /*03fa*/ 	.byte	0x09
	.zero		1


	//   ....[55]....
        /*03fc*/ 	.word	0x00000930
        /*0400*/ 	.word	0x000000ff
        /*0404*/ 	.word	0x000001b8
        /*0408*/ 	.short	0x0100
        /*040a*/ 	.byte	0x09
	.zero		1


	//   ....[56]....
        /*040c*/ 	.word	0x00001770
        /*0410*/ 	.word	0x000000ff
        /*0414*/ 	.word	0xfffffff8
        /*0418*/ 	.short	0x010a
        /*041a*/ 	.byte	0x0b
	.zero		1


	//   ....[57]....
        /*041c*/ 	.word	0x00001890
        /*0420*/ 	.word	0x000000ff
        /*0424*/ 	.word	0x00000000
        /*0428*/ 	.short	0x010a
        /*042a*/ 	.byte	0x06
	.zero		1


	//   ....[58]....
        /*042c*/ 	.word	0x000018d0
        /*0430*/ 	.word	0x000000ff
        /*0434*/ 	.word	0x00000000
        /*0438*/ 	.short	0x010a
        /*043a*/ 	.byte	0x06
	.zero		1


	//   ....[59]....
        /*043c*/ 	.word	0x00001c70
        /*0440*/ 	.word	0x000000ff
        /*0444*/ 	.word	0x00000000
        /*0448*/ 	.short	0x010a
        /*044a*/ 	.byte	0x10
	.zero		1


	//   ....[60]....
        /*044c*/ 	.word	0x00001cb0
        /*0450*/ 	.word	0x000000ff
        /*0454*/ 	.word	0x00000000
        /*0458*/ 	.short	0x010a
        /*045a*/ 	.byte	0x10
	.zero		1


	//   ....[61]....
        /*045c*/ 	.word	0x00001f90
        /*0460*/ 	.word	0x000000ff
        /*0464*/ 	.word	0x00000000
        /*0468*/ 	.short	0x0101
        /*046a*/ 	.byte	0x08
	.zero		1


	//   ....[62]....
        /*046c*/ 	.word	0x00002140
        /*0470*/ 	.word	0x00000010
        /*0474*/ 	.word	0x00000000
        /*0478*/ 	.short	0x0101
        /*047a*/ 	.byte	0x17
	.zero		1


	//   ....[63]....
        /*047c*/ 	.word	0x00002220
        /*0480*/ 	.word	0x000000ff
        /*0484*/ 	.word	0x00000000
        /*0488*/ 	.short	0x0101
        /*048a*/ 	.byte	0x08
	.zero		1


	//   ....[64]....
        /*048c*/ 	.word	0x000022d0
        /*0490*/ 	.word	0x000000ff
        /*0494*/ 	.word	0x00000008
        /*0498*/ 	.short	0x010a
        /*049a*/ 	.byte	0x0b
	.zero		1


	//   ....[65]....
        /*049c*/ 	.word	0x00002bd0
        /*04a0*/ 	.word	0x00000004
        /*04a4*/ 	.word	0x00000000
        /*04a8*/ 	.short	0x0101
        /*04aa*/ 	.byte	0x17
	.zero		1


	//   ....[66]....
        /*04ac*/ 	.word	0x000034c0
        /*04b0*/ 	.word	0x00000013
        /*04b4*/ 	.word	0x000000c8
        /*04b8*/ 	.short	0x010a
        /*04ba*/ 	.byte	0x3f
	.zero		1


	//   ....[67]....
        /*04bc*/ 	.word	0x00003850
        /*04c0*/ 	.word	0x00000004
        /*04c4*/ 	.word	0x000001c8
        /*04c8*/ 	.short	0x0101
        /*04ca*/ 	.byte	0x3f
	.zero		1


	//   ....[68]....
        /*04cc*/ 	.word	0x00003fb0
        /*04d0*/ 	.word	0x00000005
        /*04d4*/ 	.word	0x00000000
        /*04d8*/ 	.short	0x010a
        /*04da*/ 	.byte	0x3f
	.zero		1


	//   ....[69]....
        /*04dc*/ 	.word	0x00004030
        /*04e0*/ 	.word	0x00000007
        /*04e4*/ 	.word	0x00000000
        /*04e8*/ 	.short	0x010a
        /*04ea*/ 	.byte	0x3f
	.zero		1


	//   ....[70]....
        /*04ec*/ 	.word	0x000040c0
        /*04f0*/ 	.word	0x00000006
        /*04f4*/ 	.word	0x00000000
        /*04f8*/ 	.short	0x010a
        /*04fa*/ 	.byte	0x3f
	.zero		1


	//   ....[71]....
        /*04fc*/ 	.word	0x00004150
        /*0500*/ 	.word	0x00000007
        /*0504*/ 	.word	0x00000000
        /*0508*/ 	.short	0x010a
        /*050a*/ 	.byte	0x3f
	.zero		1


	//   ....[72]....
        /*050c*/ 	.word	0x000041e0
        /*0510*/ 	.word	0x00000006
        /*0514*/ 	.word	0x00000000
        /*0518*/ 	.short	0x010a
        /*051a*/ 	.byte	0x3f
	.zero		1


	//   ....[73]....
        /*051c*/ 	.word	0x00004270
        /*0520*/ 	.word	0x00000007
        /*0524*/ 	.word	0x00000000
        /*0528*/ 	.short	0x010a
        /*052a*/ 	.byte	0x3f
	.zero		1


	//   ....[74]....
        /*052c*/ 	.word	0x00004300
        /*0530*/ 	.word	0x00000006
        /*0534*/ 	.word	0x00000000
        /*0538*/ 	.short	0x010a
        /*053a*/ 	.byte	0x3f
	.zero		1


	//   ....[75]....
        /*053c*/ 	.word	0x00004390
        /*0540*/ 	.word	0x00000007
        /*0544*/ 	.word	0x00000000
        /*0548*/ 	.short	0x010a
        /*054a*/ 	.byte	0x3f
	.zero		1


	//   ....[76]....
        /*054c*/ 	.word	0x00004420
        /*0550*/ 	.word	0x00000006
        /*0554*/ 	.word	0x00000000
        /*0558*/ 	.short	0x010a
        /*055a*/ 	.byte	0x3f
	.zero		1


	//   ....[77]....
        /*055c*/ 	.word	0x000044b0
        /*0560*/ 	.word	0x00000007
        /*0564*/ 	.word	0x00000000
        /*0568*/ 	.short	0x010a
        /*056a*/ 	.byte	0x3f
	.zero		1


	//   ....[78]....
        /*056c*/ 	.word	0x00004540
        /*0570*/ 	.word	0x00000006
        /*0574*/ 	.word	0x00000000
        /*0578*/ 	.short	0x010a
        /*057a*/ 	.byte	0x3f
	.zero		1


	//   ....[79]....
        /*057c*/ 	.word	0x000045d0
        /*0580*/ 	.word	0x00000007
        /*0584*/ 	.word	0x00000000
        /*0588*/ 	.short	0x010a
        /*058a*/ 	.byte	0x3f
	.zero		1


	//   ....[80]....
        /*058c*/ 	.word	0x00004660
        /*0590*/ 	.word	0x00000006
        /*0594*/ 	.word	0x00000000
        /*0598*/ 	.short	0x010a
        /*059a*/ 	.byte	0x3f
	.zero		1


	//   ....[81]....
        /*059c*/ 	.word	0x000046f0
        /*05a0*/ 	.word	0x00000007
        /*05a4*/ 	.word	0x00000000
        /*05a8*/ 	.short	0x010a
        /*05aa*/ 	.byte	0x3f
	.zero		1


	//   ....[82]....
        /*05ac*/ 	.word	0x00004780
        /*05b0*/ 	.word	0x00000006
        /*05b4*/ 	.word	0x00000000
        /*05b8*/ 	.short	0x010a
        /*05ba*/ 	.byte	0x3f
	.zero		1


	//   ....[83]....
        /*05bc*/ 	.word	0x00004810
        /*05c0*/ 	.word	0x00000007
        /*05c4*/ 	.word	0x00000000
        /*05c8*/ 	.short	0x010a
        /*05ca*/ 	.byte	0x3f
	.zero		1


	//   ....[84]....
        /*05cc*/ 	.word	0x000048a0
        /*05d0*/ 	.word	0x00000006
        /*05d4*/ 	.word	0x00000000
        /*05d8*/ 	.short	0x010a
        /*05da*/ 	.byte	0x3f
	.zero		1


	//   ....[85]....
        /*05dc*/ 	.word	0x00004930
        /*05e0*/ 	.word	0x00000007
        /*05e4*/ 	.word	0x00000000
        /*05e8*/ 	.short	0x010a
        /*05ea*/ 	.byte	0x3f
	.zero		1


	//   ....[86]....
        /*05ec*/ 	.word	0x000049c0
        /*05f0*/ 	.word	0x00000006
        /*05f4*/ 	.word	0x00000000
        /*05f8*/ 	.short	0x010a
        /*05fa*/ 	.byte	0x3f
	.zero		1


	//   ....[87]....
        /*05fc*/ 	.word	0x00004a50
        /*0600*/ 	.word	0x00000007
        /*0604*/ 	.word	0x00000000
        /*0608*/ 	.short	0x010a
        /*060a*/ 	.byte	0x3f
	.zero		1


	//   ....[88]....
        /*060c*/ 	.word	0x00004ae0
        /*0610*/ 	.word	0x00000006
        /*0614*/ 	.word	0x00000000
        /*0618*/ 	.short	0x010a
        /*061a*/ 	.byte	0x3f
	.zero		1


	//   ....[89]....
        /*061c*/ 	.word	0x00004b70
        /*0620*/ 	.word	0x00000007
        /*0624*/ 	.word	0x00000000
        /*0628*/ 	.short	0x010a
        /*062a*/ 	.byte	0x3f
	.zero		1


	//   ....[90]....
        /*062c*/ 	.word	0x00004c00
        /*0630*/ 	.word	0x00000006
        /*0634*/ 	.word	0x00000000
        /*0638*/ 	.short	0x010a
        /*063a*/ 	.byte	0x3f
	.zero		1


	//   ....[91]....
        /*063c*/ 	.word	0x00004c90
        /*0640*/ 	.word	0x00000007
        /*0644*/ 	.word	0x00000000
        /*0648*/ 	.short	0x010a
        /*064a*/ 	.byte	0x3f
	.zero		1


	//   ....[92]....
        /*064c*/ 	.word	0x00004d20
        /*0650*/ 	.word	0x00000003
        /*0654*/ 	.word	0x00000000
        /*0658*/ 	.short	0x010a
        /*065a*/ 	.byte	0x3f
	.zero		1


	//   ....[93]....
        /*065c*/ 	.word	0x00004d90
        /*0660*/ 	.word	0x00000010
        /*0664*/ 	.word	0xfffffff8
        /*0668*/ 	.short	0x010a
        /*066a*/ 	.byte	0x3f
	.zero		1


	//   ....[94]....
        /*066c*/ 	.word	0x00004df0
        /*0670*/ 	.word	0x00000010
        /*0674*/ 	.word	0x00000000
        /*0678*/ 	.short	0x010a
        /*067a*/ 	.byte	0x3f
	.zero		1


	//   ....[95]....
        /*067c*/ 	.word	0x00004e50
        /*0680*/ 	.word	0x00000011
        /*0684*/ 	.word	0x00000000
        /*0688*/ 	.short	0x010a
        /*068a*/ 	.byte	0x3f
	.zero		1


	//   ....[96]....
        /*068c*/ 	.word	0x00004eb0
        /*0690*/ 	.word	0x00000010
        /*0694*/ 	.word	0x00000008
        /*0698*/ 	.short	0x010a
        /*069a*/ 	.byte	0x3f
	.zero		1


	//   ....[97]....
        /*069c*/ 	.word	0x00004f80
        /*06a0*/ 	.word	0x00000013
        /*06a4*/ 	.word	0x000000c8
        /*06a8*/ 	.short	0x010a
        /*06aa*/ 	.byte	0x3f
	.zero		1


	//   ....[98]....
        /*06ac*/ 	.word	0x00005060
        /*06b0*/ 	.word	0x00000005
        /*06b4*/ 	.word	0x00000000
        /*06b8*/ 	.short	0x010a
        /*06ba*/ 	.byte	0x3f
	.zero		1


	//   ....[99]....
        /*06bc*/ 	.word	0x000050b0
        /*06c0*/ 	.word	0x00000007
        /*06c4*/ 	.word	0x00000000
        /*06c8*/ 	.short	0x010a
        /*06ca*/ 	.byte	0x3f
	.zero		1


	//   ....[100]....
        /*06cc*/ 	.word	0x00005100
        /*06d0*/ 	.word	0x00000006
        /*06d4*/ 	.word	0x00000000
        /*06d8*/ 	.short	0x010a
        /*06da*/ 	.byte	0x3f
	.zero		1


	//   ....[101]....
        /*06dc*/ 	.word	0x00005150
        /*06e0*/ 	.word	0x00000007
        /*06e4*/ 	.word	0x00000000
        /*06e8*/ 	.short	0x010a
        /*06ea*/ 	.byte	0x3f
	.zero		1


	//   ....[102]....
        /*06ec*/ 	.word	0x000051a0
        /*06f0*/ 	.word	0x00000006
        /*06f4*/ 	.word	0x00000000
        /*06f8*/ 	.short	0x010a
        /*06fa*/ 	.byte	0x3f
	.zero		1


	//   ....[103]....
        /*06fc*/ 	.word	0x000051f0
        /*0700*/ 	.word	0x00000007
        /*0704*/ 	.word	0x00000000
        /*0708*/ 	.short	0x010a
        /*070a*/ 	.byte	0x3f
	.zero		1


	//   ....[104]....
        /*070c*/ 	.word	0x00005240
        /*0710*/ 	.word	0x00000006
        /*0714*/ 	.word	0x00000000
        /*0718*/ 	.short	0x010a
        /*071a*/ 	.byte	0x3f
	.zero		1


	//   ....[105]....
        /*071c*/ 	.word	0x00005290
        /*0720*/ 	.word	0x00000007
        /*0724*/ 	.word	0x00000000
        /*0728*/ 	.short	0x010a
        /*072a*/ 	.byte	0x3f
	.zero		1


	//   ....[106]....
        /*072c*/ 	.word	0x000052e0
        /*0730*/ 	.word	0x00000006
        /*0734*/ 	.word	0x00000000
        /*0738*/ 	.short	0x010a
        /*073a*/ 	.byte	0x3f
	.zero		1


	//   ....[107]....
        /*073c*/ 	.word	0x00005330
        /*0740*/ 	.word	0x00000007
        /*0744*/ 	.word	0x00000000
        /*0748*/ 	.short	0x010a
        /*074a*/ 	.byte	0x3f
	.zero		1


	//   ....[108]....
        /*074c*/ 	.word	0x00005380
        /*0750*/ 	.word	0x00000006
        /*0754*/ 	.word	0x00000000
        /*0758*/ 	.short	0x010a
        /*075a*/ 	.byte	0x3f
	.zero		1


	//   ....[109]....
        /*075c*/ 	.word	0x000053d0
        /*0760*/ 	.word	0x00000007
        /*0764*/ 	.word	0x00000000
        /*0768*/ 	.short	0x010a
        /*076a*/ 	.byte	0x3f
	.zero		1


	//   ....[110]....
        /*076c*/ 	.word	0x00005420
        /*0770*/ 	.word	0x00000006
        /*0774*/ 	.word	0x00000000
        /*0778*/ 	.short	0x010a
        /*077a*/ 	.byte	0x3f
	.zero		1


	//   ....[111]....
        /*077c*/ 	.word	0x00005470
        /*0780*/ 	.word	0x00000007
        /*0784*/ 	.word	0x00000000
        /*0788*/ 	.short	0x010a
        /*078a*/ 	.byte	0x3f
	.zero		1


	//   ....[112]....
        /*078c*/ 	.word	0x000054c0
        /*0790*/ 	.word	0x00000006
        /*0794*/ 	.word	0x00000000
        /*0798*/ 	.short	0x010a
        /*079a*/ 	.byte	0x3f
	.zero		1


	//   ....[113]....
        /*079c*/ 	.word	0x00005510
        /*07a0*/ 	.word	0x00000007
        /*07a4*/ 	.word	0x00000000
        /*07a8*/ 	.short	0x010a
        /*07aa*/ 	.byte	0x3f
	.zero		1


	//   ....[114]....
        /*07ac*/ 	.word	0x00005560
        /*07b0*/ 	.word	0x00000006
        /*07b4*/ 	.word	0x00000000
        /*07b8*/ 	.short	0x010a
        /*07ba*/ 	.byte	0x3f
	.zero		1


	//   ....[115]....
        /*07bc*/ 	.word	0x000055b0
        /*07c0*/ 	.word	0x00000007
        /*07c4*/ 	.word	0x00000000
        /*07c8*/ 	.short	0x010a
        /*07ca*/ 	.byte	0x3f
	.zero		1


	//   ....[116]....
        /*07cc*/ 	.word	0x00005600
        /*07d0*/ 	.word	0x00000006
        /*07d4*/ 	.word	0x00000000
        /*07d8*/ 	.short	0x010a
        /*07da*/ 	.byte	0x3f
	.zero		1


	//   ....[117]....
        /*07dc*/ 	.word	0x00005650
        /*07e0*/ 	.word	0x00000007
        /*07e4*/ 	.word	0x00000000
        /*07e8*/ 	.short	0x010a
        /*07ea*/ 	.byte	0x3f
	.zero		1


	//   ....[118]....
        /*07ec*/ 	.word	0x000056a0
        /*07f0*/ 	.word	0x00000006
        /*07f4*/ 	.word	0x00000000
        /*07f8*/ 	.short	0x010a
        /*07fa*/ 	.byte	0x3f
	.zero		1


	//   ....[119]....
        /*07fc*/ 	.word	0x000056f0
        /*0800*/ 	.word	0x00000007
        /*0804*/ 	.word	0x00000000
        /*0808*/ 	.short	0x010a
        /*080a*/ 	.byte	0x3f
	.zero		1


	//   ....[120]....
        /*080c*/ 	.word	0x00005740
        /*0810*/ 	.word	0x00000006
        /*0814*/ 	.word	0x00000000
        /*0818*/ 	.short	0x010a
        /*081a*/ 	.byte	0x3f
	.zero		1


	//   ....[121]....
        /*081c*/ 	.word	0x00005790
        /*0820*/ 	.word	0x00000007
        /*0824*/ 	.word	0x00000000
        /*0828*/ 	.short	0x010a
        /*082a*/ 	.byte	0x3f
	.zero		1


	//----- nvinfo : EIATTR_NUM_MBARRIERS
	.align		4
.L_28:
        /*082c*/ 	.byte	0x03, 0x38
        /*082e*/ 	.short	0x0038


	//----- nvinfo : EIATTR_EXIT_INSTR_OFFSETS
	.align		4
        /*0830*/ 	.byte	0x04, 0x1c
        /*0832*/ 	.short	(.L_30 - .L_29)


	//   ....[0]....
.L_29:
        /*0834*/ 	.word	0x00001420


	//   ....[1]....
        /*0838*/ 	.word	0x00001480


	//   ....[2]....
        /*083c*/ 	.word	0x000031f0


	//   ....[3]....
        /*0840*/ 	.word	0x00003220


	//   ....[4]....
        /*0844*/ 	.word	0x00004d70


	//----- nvinfo : EIATTR_MAX_THREADS
	.align		4
.L_30:
        /*0848*/ 	.byte	0x04, 0x05
        /*084a*/ 	.short	(.L_32 - .L_31)
.L_31:
        /*084c*/ 	.word	0x00000180
        /*0850*/ 	.word	0x00000001
        /*0854*/ 	.word	0x00000001


	//----- nvinfo : EIATTR_CRS_STACK_SIZE
	.align		4
.L_32:
        /*0858*/ 	.byte	0x04, 0x1e
        /*085a*/ 	.short	(.L_34 - .L_33)
.L_33:
        /*085c*/ 	.word	0x00000000


	//----- nvinfo : EIATTR_CBANK_PARAM_SIZE
	.align		4
.L_34:
        /*0860*/ 	.byte	0x03, 0x19
        /*0862*/ 	.short	0x0470


	//----- nvinfo : EIATTR_PARAM_CBANK
	.align		4
        /*0864*/ 	.byte	0x04, 0x0a
        /*0866*/ 	.short	(.L_36 - .L_35)
	.align		4
.L_35:
        /*0868*/ 	.word	index@(.nv.constant0._ZN7cutlass13device_kernelINS_4gemm6kernel13GemmUniversalIN4cute5tupleIJiiiiEEENS1_10collective13CollectiveMmaINS1_37MainloopSm90TmaGmmaWarpSpecializedFP8ILi25ENS5_IJNS4_1CILi1EEESB_SB_EEENS1_32KernelTmaWarpSpecializedPingpongEEENS5_IJNSA_ILi64EEENSA_ILi8EEENSA_ILi128EEEEEENS_12float_e4m3_tENS5_IJlSB_lEEESJ_SK_NS4_8TiledMMAINS4_8MMA_AtomIJNS4_4SM904GMMA29MMA_64x8x32_F32E4M3E4M3_SS_TNILNSO_7ScaleInE1ELSQ_1EEEEEENS4_6LayoutISC_NS5_IJNSA_ILi0EEESU_SU_EEEEENS5_IJNS4_10UnderscoreESX_SX_EEEEENS4_13SM90_TMA_LOADENS4_14ComposedLayoutINS4_7SwizzleILi3ELi4ELi3EEENS4_18smem_ptr_flag_bitsILi8EEENST_INS5_IJSG_SH_EEENS5_IJSH_SB_EEEEEEEvNS4_8identityES10_S19_vS1A_EENS_8epilogue10collective6detail29Sm90TmaWarpSpecializedAdapterINS1D_15DefaultEpilogueISJ_SK_SK_NS1C_6thread17LinearCombinationISJ_Li1EffLNS1H_9ScaleType4KindE0ELNS_15FloatRoundStyleE2ESJ_EENS1_15EpilogueDefaultEEEEEvvEEEEvNT_6ParamsE)
        /*086c*/ 	.short	0x0210
        /*086e*/ 	.short	0x0470


	//----- nvinfo : EIATTR_SW_WAR
	.align		4
.L_36:
        /*0870*/ 	.byte	0x04, 0x36
        /*0872*/ 	.short	(.L_38 - .L_37)
.L_37:
        /*0874*/ 	.word	0x00000008
.L_38:


//--------------------- .nv.callgraph             --------------------------
	.section	.nv.callgraph,"",@"SHT_CUDA_CALLGRAPH"
	.align	4
	.sectionentsize	8
	.align		4
        /*0000*/ 	.word	0x00000000
	.align		4
        /*0004*/ 	.word	0xffffffff
	.align		4
        /*0008*/ 	.word	0x00000000
	.align		4
        /*000c*/ 	.word	0xfffffffe
	.align		4
        /*0010*/ 	.word	0x00000000
	.align		4
        /*0014*/ 	.word	0xfffffffd
	.align		4
        /*0018*/ 	.word	0x00000000
	.align		4
        /*001c*/ 	.word	0xfffffffc


//--------------------- .nv.constant4             --------------------------
	.section	.nv.constant4,"a",@progbits
	.align	8
	.align		8
.nv.constant4:
        /*0000*/ 	.dword	_ZN39_INTERNAL_b1b45f3e_4_k_cu_7f7b6589_65494cuda3std3__45__cpo5beginE
	.align		8
        /*0008*/ 	.dword	_ZN39_INTERNAL_b1b45f3e_4_k_cu_7f7b6589_65494cuda3std3__45__cpo3endE
	.align		8
        /*0010*/ 	.dword	_ZN39_INTERNAL_b1b45f3e_4_k_cu_7f7b6589_65494cuda3std3__45__cpo6cbeginE
	.align		8
        /*0018*/ 	.dword	_ZN39_INTERNAL_b1b45f3e_4_k_cu_7f7b6589_65494cuda3std3__45__cpo4cendE
	.align		8
        /*0020*/ 	.dword	_ZN39_INTERNAL_b1b45f3e_4_k_cu_7f7b6589_65494cuda3std3__441_GLOBAL__N__b1b45f3e_4_k_cu_7f7b6589_65496ignoreE
	.align		8
        /*0028*/ 	.dword	_ZN39_INTERNAL_b1b45f3e_4_k_cu_7f7b6589_65494cuda3std3__419piecewise_constructE
	.align		8
        /*0030*/ 	.dword	_ZN39_INTERNAL_b1b45f3e_4_k_cu_7f7b6589_65494cuda3std3__48in_placeE
	.align		8
        /*0038*/ 	.dword	_ZN39_INTERNAL_b1b45f3e_4_k_cu_7f7b6589_65494cuda3std6ranges3__45__cpo4swapE
	.align		8
        /*0040*/ 	.dword	_ZN39_INTERNAL_b1b45f3e_4_k_cu_7f7b6589_65494cuda3std6ranges3__45__cpo9iter_moveE
	.align		8
        /*0048*/ 	.dword	_ZN39_INTERNAL_b1b45f3e_4_k_cu_7f7b6589_65494cute7productE
	.align		8
        /*0050*/ 	.dword	_ZN39_INTERNAL_b1b45f3e_4_k_cu_7f7b6589_65494cute1_E


//--------------------- .text._ZN7cutlass13device_kernelINS_4gemm6kernel13GemmUniversalIN4cute5tupleIJiiiiEEENS1_10collective13CollectiveMmaINS1_37MainloopSm90TmaGmmaWarpSpecializedFP8ILi25ENS5_IJNS4_1CILi1EEESB_SB_EEENS1_32KernelTmaWarpSpecializedPingpongEEENS5_IJNSA_ILi64EEENSA_ILi8EEENSA_ILi128EEEEEENS_12float_e4m3_tENS5_IJlSB_lEEESJ_SK_NS4_8TiledMMAINS4_8MMA_AtomIJNS4_4SM904GMMA29MMA_64x8x32_F32E4M3E4M3_SS_TNILNSO_7ScaleInE1ELSQ_1EEEEEENS4_6LayoutISC_NS5_IJNSA_ILi0EEESU_SU_EEEEENS5_IJNS4_10UnderscoreESX_SX_EEEEENS4_13SM90_TMA_LOADENS4_14ComposedLayoutINS4_7SwizzleILi3ELi4ELi3EEENS4_18smem_ptr_flag_bitsILi8EEENST_INS5_IJSG_SH_EEENS5_IJSH_SB_EEEEEEEvNS4_8identityES10_S19_vS1A_EENS_8epilogue10collective6detail29Sm90TmaWarpSpecializedAdapterINS1D_15DefaultEpilogueISJ_SK_SK_NS1C_6thread17LinearCombinationISJ_Li1EffLNS1H_9ScaleType4KindE0ELNS_15FloatRoundStyleE2ESJ_EENS1_15EpilogueDefaultEEEEEvvEEEEvNT_6ParamsE --------------------------
	.section	.text._ZN7cutlass13device_kernelINS_4gemm6kernel13GemmUniversalIN4cute5tupleIJiiiiEEENS1_10collective13CollectiveMmaINS1_37MainloopSm90TmaGmmaWarpSpecializedFP8ILi25ENS5_IJNS4_1CILi1EEESB_SB_EEENS1_32KernelTmaWarpSpecializedPingpongEEENS5_IJNSA_ILi64EEENSA_ILi8EEENSA_ILi128EEEEEENS_12float_e4m3_tENS5_IJlSB_lEEESJ_SK_NS4_8TiledMMAINS4_8MMA_AtomIJNS4_4SM904GMMA29MMA_64x8x32_F32E4M3E4M3_SS_TNILNSO_7ScaleInE1ELSQ_1EEEEEENS4_6LayoutISC_NS5_IJNSA_ILi0EEESU_SU_EEEEENS5_IJNS4_10UnderscoreESX_SX_EEEEENS4_13SM90_TMA_LOADENS4_14ComposedLayoutINS4_7SwizzleILi3ELi4ELi3EEENS4_18smem_ptr_flag_bitsILi8EEENST_INS5_IJSG_SH_EEENS5_IJSH_SB_EEEEEEEvNS4_8identityES10_S19_vS1A_EENS_8epilogue10collective6detail29Sm90TmaWarpSpecializedAdapterINS1D_15DefaultEpilogueISJ_SK_SK_NS1C_6thread17LinearCombinationISJ_Li1EffLNS1H_9ScaleType4KindE0ELNS_15FloatRoundStyleE2ESJ_EENS1_15EpilogueDefaultEEEEEvvEEEEvNT_6ParamsE,"ax",@progbits
	.align	128
.text._ZN7cutlass13device_kernelINS_4gemm6kernel13GemmUniversalIN4cute5tupleIJiiiiEEENS1_10collective13CollectiveMmaINS1_37MainloopSm90TmaGmmaWarpSpecializedFP8ILi25ENS5_IJNS4_1CILi1EEESB_SB_EEENS1_32KernelTmaWarpSpecializedPingpongEEENS5_IJNSA_ILi64EEENSA_ILi8EEENSA_ILi128EEEEEENS_12float_e4m3_tENS5_IJlSB_lEEESJ_SK_NS4_8TiledMMAINS4_8MMA_AtomIJNS4_4SM904GMMA29MMA_64x8x32_F32E4M3E4M3_SS_TNILNSO_7ScaleInE1ELSQ_1EEEEEENS4_6LayoutISC_NS5_IJNSA_ILi0EEESU_SU_EEEEENS5_IJNS4_10UnderscoreESX_SX_EEEEENS4_13SM90_TMA_LOADENS4_14ComposedLayoutINS4_7SwizzleILi3ELi4ELi3EEENS4_18smem_ptr_flag_bitsILi8EEENST_INS5_IJSG_SH_EEENS5_IJSH_SB_EEEEEEEvNS4_8identityES10_S19_vS1A_EENS_8epilogue10collective6detail29Sm90TmaWarpSpecializedAdapterINS1D_15DefaultEpilogueISJ_SK_SK_NS1C_6thread17LinearCombinationISJ_Li1EffLNS1H_9ScaleType4KindE0ELNS_15FloatRoundStyleE2ESJ_EENS1_15EpilogueDefaultEEEEEvvEEEEvNT_6ParamsE:
        .type           _ZN7cutlass13device_kernelINS_4gemm6kernel13GemmUniversalIN4cute5tupleIJiiiiEEENS1_10collective13CollectiveMmaINS1_37MainloopSm90TmaGmmaWarpSpecializedFP8ILi25ENS5_IJNS4_1CILi1EEESB_SB_EEENS1_32KernelTmaWarpSpecializedPingpongEEENS5_IJNSA_ILi64EEENSA_ILi8EEENSA_ILi128EEEEEENS_12float_e4m3_tENS5_IJlSB_lEEESJ_SK_NS4_8TiledMMAINS4_8MMA_AtomIJNS4_4SM904GMMA29MMA_64x8x32_F32E4M3E4M3_SS_TNILNSO_7ScaleInE1ELSQ_1EEEEEENS4_6LayoutISC_NS5_IJNSA_ILi0EEESU_SU_EEEEENS5_IJNS4_10UnderscoreESX_SX_EEEEENS4_13SM90_TMA_LOADENS4_14ComposedLayoutINS4_7SwizzleILi3ELi4ELi3EEENS4_18smem_ptr_flag_bitsILi8EEENST_INS5_IJSG_SH_EEENS5_IJSH_SB_EEEEEEEvNS4_8identityES10_S19_vS1A_EENS_8epilogue10collective6detail29Sm90TmaWarpSpecializedAdapterINS1D_15DefaultEpilogueISJ_SK_SK_NS1C_6thread17LinearCombinationISJ_Li1EffLNS1H_9ScaleType4KindE0ELNS_15FloatRoundStyleE2ESJ_EENS1_15EpilogueDefaultEEEEEvvEEEEvNT_6ParamsE,@function
        .size           _ZN7cutlass13device_kernelINS_4gemm6kernel13GemmUniversalIN4cute5tupleIJiiiiEEENS1_10collective13CollectiveMmaINS1_37MainloopSm90TmaGmmaWarpSpecializedFP8ILi25ENS5_IJNS4_1CILi1EEESB_SB_EEENS1_32KernelTmaWarpSpecializedPingpongEEENS5_IJNSA_ILi64EEENSA_ILi8EEENSA_ILi128EEEEEENS_12float_e4m3_tENS5_IJlSB_lEEESJ_SK_NS4_8TiledMMAINS4_8MMA_AtomIJNS4_4SM904GMMA29MMA_64x8x32_F32E4M3E4M3_SS_TNILNSO_7ScaleInE1ELSQ_1EEEEEENS4_6LayoutISC_NS5_IJNSA_ILi0EEESU_SU_EEEEENS5_IJNS4_10UnderscoreESX_SX_EEEEENS4_13SM90_TMA_LOADENS4_14ComposedLayoutINS4_7SwizzleILi3ELi4ELi3EEENS4_18smem_ptr_flag_bitsILi8EEENST_INS5_IJSG_SH_EEENS5_IJSH_SB_EEEEEEEvNS4_8identityES10_S19_vS1A_EENS_8epilogue10collective6detail29Sm90TmaWarpSpecializedAdapterINS1D_15DefaultEpilogueISJ_SK_SK_NS1C_6thread17LinearCombinationISJ_Li1EffLNS1H_9ScaleType4KindE0ELNS_15FloatRoundStyleE2ESJ_EENS1_15EpilogueDefaultEEEEEvvEEEEvNT_6ParamsE,(.L_x_127 - _ZN7cutlass13device_kernelINS_4gemm6kernel13GemmUniversalIN4cute5tupleIJiiiiEEENS1_10collective13CollectiveMmaINS1_37MainloopSm90TmaGmmaWarpSpecializedFP8ILi25ENS5_IJNS4_1CILi1EEESB_SB_EEENS1_32KernelTmaWarpSpecializedPingpongEEENS5_IJNSA_ILi64EEENSA_ILi8EEENSA_ILi128EEEEEENS_12float_e4m3_tENS5_IJlSB_lEEESJ_SK_NS4_8TiledMMAINS4_8MMA_AtomIJNS4_4SM904GMMA29MMA_64x8x32_F32E4M3E4M3_SS_TNILNSO_7ScaleInE1ELSQ_1EEEEEENS4_6LayoutISC_NS5_IJNSA_ILi0EEESU_SU_EEEEENS5_IJNS4_10UnderscoreESX_SX_EEEEENS4_13SM90_TMA_LOADENS4_14ComposedLayoutINS4_7SwizzleILi3ELi4ELi3EEENS4_18smem_ptr_flag_bitsILi8EEENST_INS5_IJSG_SH_EEENS5_IJSH_SB_EEEEEEEvNS4_8identityES10_S19_vS1A_EENS_8epilogue10collective6detail29Sm90TmaWarpSpecializedAdapterINS1D_15DefaultEpilogueISJ_SK_SK_NS1C_6thread17LinearCombinationISJ_Li1EffLNS1H_9ScaleType4KindE0ELNS_15FloatRoundStyleE2ESJ_EENS1_15EpilogueDefaultEEEEEvvEEEEvNT_6ParamsE)
        .other          _ZN7cutlass13device_kernelINS_4gemm6kernel13GemmUniversalIN4cute5tupleIJiiiiEEENS1_10collective13CollectiveMmaINS1_37MainloopSm90TmaGmmaWarpSpecializedFP8ILi25ENS5_IJNS4_1CILi1EEESB_SB_EEENS1_32KernelTmaWarpSpecializedPingpongEEENS5_IJNSA_ILi64EEENSA_ILi8EEENSA_ILi128EEEEEENS_12float_e4m3_tENS5_IJlSB_lEEESJ_SK_NS4_8TiledMMAINS4_8MMA_AtomIJNS4_4SM904GMMA29MMA_64x8x32_F32E4M3E4M3_SS_TNILNSO_7ScaleInE1ELSQ_1EEEEEENS4_6LayoutISC_NS5_IJNSA_ILi0EEESU_SU_EEEEENS5_IJNS4_10UnderscoreESX_SX_EEEEENS4_13SM90_TMA_LOADENS4_14ComposedLayoutINS4_7SwizzleILi3ELi4ELi3EEENS4_18smem_ptr_flag_bitsILi8EEENST_INS5_IJSG_SH_EEENS5_IJSH_SB_EEEEEEEvNS4_8identityES10_S19_vS1A_EENS_8epilogue10collective6detail29Sm90TmaWarpSpecializedAdapterINS1D_15DefaultEpilogueISJ_SK_SK_NS1C_6thread17LinearCombinationISJ_Li1EffLNS1H_9ScaleType4KindE0ELNS_15FloatRoundStyleE2ESJ_EENS1_15EpilogueDefaultEEEEEvvEEEEvNT_6ParamsE,@"STO_CUDA_ENTRY STV_DEFAULT"
_ZN7cutlass13device_kernelINS_4gemm6kernel13GemmUniversalIN4cute5tupleIJiiiiEEENS1_10collective13CollectiveMmaINS1_37MainloopSm90TmaGmmaWarpSpecializedFP8ILi25ENS5_IJNS4_1CILi1EEESB_SB_EEENS1_32KernelTmaWarpSpecializedPingpongEEENS5_IJNSA_ILi64EEENSA_ILi8EEENSA_ILi128EEEEEENS_12float_e4m3_tENS5_IJlSB_lEEESJ_SK_NS4_8TiledMMAINS4_8MMA_AtomIJNS4_4SM904GMMA29MMA_64x8x32_F32E4M3E4M3_SS_TNILNSO_7ScaleInE1ELSQ_1EEEEEENS4_6LayoutISC_NS5_IJNSA_ILi0EEESU_SU_EEEEENS5_IJNS4_10UnderscoreESX_SX_EEEEENS4_13SM90_TMA_LOADENS4_14ComposedLayoutINS4_7SwizzleILi3ELi4ELi3EEENS4_18smem_ptr_flag_bitsILi8EEENST_INS5_IJSG_SH_EEENS5_IJSH_SB_EEEEEEEvNS4_8identityES10_S19_vS1A_EENS_8epilogue10collective6detail29Sm90TmaWarpSpecializedAdapterINS1D_15DefaultEpilogueISJ_SK_SK_NS1C_6thread17LinearCombinationISJ_Li1EffLNS1H_9ScaleType4KindE0ELNS_15FloatRoundStyleE2ESJ_EENS1_15EpilogueDefaultEEEEEvvEEEEvNT_6ParamsE:
[----:B------:R-:W-:Y:S01]  /*0000*/  LDC R1, c[0x0][0x28] ;  /* 0x00000a00ff017b82 */ /* 0x000fe20000000800 */
[----:B------:R-:W0:Y:S01]  /*0010*/  S2R R3, SR_TID.X ;  /* 0x0000000000037919 */ /* 0x000e220000002100 */
[----:B------:R-:W-:Y:S01]  /*0020*/  ELECT P0, URZ, PT ;  /* 0x00000000003f782f */ /* 0x000fe20003800000 */
[----:B------:R-:W-:Y:S01]  /*0030*/  BSSY B0, `(.L_x_0) ;  /* 0x000000f000007945 */ /* 0x000fe20003800000 */
[--C-:B0-----:R-:W-:Y:S02]  /*0040*/  SHF.R.U32.HI R0, RZ, 0x5, R3.reuse ;  /* 0x00000005ff007819 */ /* 0x101fe40000011603 */
[----:B------:R-:W-:-:S03]  /*0050*/  SHF.R.U32.HI R4, RZ, 0x7, R3 ;  /* 0x00000007ff047819 */ /* 0x000fc60000011603 */
[----:B------:R-:W0:Y:S04]  /*0060*/  SHFL.IDX PT, R2, R0, RZ, 0x1f ;  /* 0x00001fff00027589 */ /* 0x000e2800000e0000 */
[----:B------:R1:W2:Y:S01]  /*0070*/  SHFL.IDX PT, R21, R4, RZ, 0x1f ;  /* 0x00001fff04157589 */ /* 0x0002a200000e0000 */
[----:B0-----:R-:W-:-:S13]  /*0080*/  ISETP.NE.OR P0, PT, R2, RZ, !P0 ;  /* 0x000000ff0200720c */ /* 0x001fda0004705670 */
[----:B-12---:R-:W-:Y:S05]  /*0090*/  @P0 BRA `(.L_x_1) ;  /* 0x0000000000200947 */ /* 0x006fea0003800000 */
[----:B------:R-:W-:Y:S02]  /*00a0*/  ULDC.64 UR4, c[0x0][0x198] ;  /* 0x0000660000047ab9 */ /* 0x000fe40000000a00 */
[----:B------:R-:W-:Y:S02]  /*00b0*/  UIADD3 UR6, UP0, UR4, 0xf0, URZ ;  /* 0x000000f004067890 */ /* 0x000fe4000ff1e03f */
[----:B------:R-:W-:Y:S02]  /*00c0*/  UIADD3 UR4, UP1, UR4, 0x1f0, URZ ;  /* 0x000001f004047890 */ /* 0x000fe4000ff3e03f */
[----:B------:R-:W-:Y:S02]  /*00d0*/  UIADD3.X UR7, URZ, UR5, URZ, UP0, !UPT ;  /* 0x000000053f077290 */ /* 0x000fe400087fe43f */
[----:B------:R-:W-:-:S07]  /*00e0*/  UIADD3.X UR5, URZ, UR5, URZ, UP1, !UPT ;  /* 0x000000053f057290 */ /* 0x000fce0008ffe43f */
[----:B------:R0:W-:Y:S02]  /*00f0*/  UTMACCTL.PF [UR6] ;  /* 0x00000000060079b9 */ /* 0x0001e40008040000 */
[----:B------:R0:W-:Y:S02]  /*0100*/  UTMACCTL.PF [UR4] ;  /* 0x00000000040079b9 */ /* 0x0001e40008040000 */
[----:B0-----:R-:W-:Y:S01]  /*0110*/  NOP ;  /* 0x0000000000007918 */ /* 0x001fe20000000000 */
.L_x_1:
[----:B------:R-:W-:Y:S05]  /*0120*/  BSYNC B0 ;  /* 0x0000000000007941 */ /* 0x000fea0003800000 */
.L_x_0:
[----:B------:R-:W0:Y:S02]  /*0130*/  SHFL.IDX PT, R5, R0, RZ, 0x1f ;  /* 0x00001fff00057589 */ /* 0x000e2400000e0000 */
[----:B0-----:R-:W-:-:S13]  /*0140*/  ISETP.NE.AND P0, PT, R5, RZ, PT ;  /* 0x000000ff0500720c */ /* 0x001fda0003f05270 */
[----:B------:R-:W-:Y:S05]  /*0150*/  @P0 BRA `(.L_x_2) ;  /* 0x00000004000c0947 */ /* 0x000fea0003800000 */
[----:B------:R-:W-:Y:S01]  /*0160*/  ELECT P0, URZ, PT ;  /* 0x00000000003f782f */ /* 0x000fe20003800000 */
[----:B------:R-:W-:-:S12]  /*0170*/  BSSY B0, `(.L_x_2) ;  /* 0x0000041000007945 */ /* 0x000fd80003800000 */
[----:B------:R-:W-:Y:S05]  /*0180*/  @!P0 BRA `(.L_x_3) ;  /* 0x0000000000fc8947 */ /* 0x000fea0003800000 */
[----:B------:R-:W0:Y:S01]  /*0190*/  S2UR UR8, SR_CgaCtaId ;  /* 0x00000000000879c3 */ /* 0x000e220000008800 */
[----:B------:R-:W-:Y:S01]  /*01a0*/  UMOV UR4, 0x400 ;  /* 0x0000040000047882 */ /* 0x000fe20000000000 */
[----:B------:R-:W-:Y:S01]  /*01b0*/  UMOV UR5, 0x1 ;  /* 0x0000000100057882 */ /* 0x000fe20000000000 */
[----:B------:R-:W-:Y:S02]  /*01c0*/  UMOV UR6, 0x80 ;  /* 0x0000008000067882 */ /* 0x000fe40000000000 */
[----:B------:R-:W-:-:S04]  /*01d0*/  UIADD3 UR6, -UR6, 0x100000, URZ ;  /* 0x0010000006067890 */ /* 0x000fc8000fffe13f */
[----:B------:R-:W-:Y:S02]  /*01e0*/  USHF.L.U32 UR7, UR6, 0xb, URZ ;  /* 0x0000000b06077899 */ /* 0x000fe4000800063f */
[----:B------:R-:W-:Y:S02]  /*01f0*/  USHF.L.U32 UR6, UR6, 0x1, URZ ;  /* 0x0000000106067899 */ /* 0x000fe4000800063f */
[----:B0-----:R-:W-:Y:S02]  /*0200*/  ULEA UR8, UR8, UR4, 0x18 ;  /* 0x0000000408087291 */ /* 0x001fe4000f8ec03f */
[----:B------:R-:W-:-:S04]  /*0210*/  UIADD3 UR4, -UR5, 0x100000, URZ ;  /* 0x0010000005047890 */ /* 0x000fc8000fffe13f */
[----:B------:R-:W-:Y:S02]  /*0220*/  USHF.L.U32 UR5, UR4, 0xb, URZ ;  /* 0x0000000b04057899 */ /* 0x000fe4000800063f */
[----:B------:R-:W-:Y:S01]  /*0230*/  USHF.L.U32 UR4, UR4, 0x1, URZ ;  /* 0x0000000104047899 */ /* 0x000fe2000800063f */
[----:B------:R-:W0:Y:S11]  /*0240*/  FENCE.VIEW.ASYNC.S ;  /* 0x00000000000073c6 */ /* 0x000e360000000000 */
[----:B0-----:R0:W1:Y:S01]  /*0250*/  SYNCS.EXCH.64 URZ, [UR8], UR4 ;  /* 0x00000004083f75b2 */ /* 0x0010620008000100 */
[----:B------:R0:W2:Y:S01]  /*0260*/  SYNCS.EXCH.64 URZ, [UR8+0xc8], UR6 ;  /* 0x0000c806083f75b2 */ /* 0x0000a20008000100 */
[----:B------:R0:W3:Y:S01]  /*0270*/  SYNCS.EXCH.64 URZ, [UR8+0x8], UR4 ;  /* 0x00000804083f75b2 */ /* 0x0000e20008000100 */
[----:B------:R0:W4:Y:S01]  /*0280*/  SYNCS.EXCH.64 URZ, [UR8+0xd0], UR6 ;  /* 0x0000d006083f75b2 */ /* 0x0001220008000100 */
[----:B------:R0:W0:Y:S01]  /*0290*/  SYNCS.EXCH.64 URZ, [UR8+0x10], UR4 ;  /* 0x00001004083f75b2 */ /* 0x0000220008000100 */
        /* <DEDUP_REMOVED lines=45> */
[----:B-1234-:R-:W-:Y:S01]  /*0570*/  NOP ;  /* 0x0000000000007918 */ /* 0x01efe20000000000 */
.L_x_3:
[----:B0-----:R-:W-:Y:S05]  /*0580*/  BSYNC B0 ;  /* 0x0000000000007941 */ /* 0x001fea0003800000 */
.L_x_2:
[----:B------:R-:W0:Y:S01]  /*0590*/  SHFL.IDX PT, R6, R0, RZ, 0x1f ;  /* 0x00001fff00067589 */ /* 0x000e2200000e0000 */
[----:B------:R-:W-:Y:S01]  /*05a0*/  ELECT P0, URZ, PT ;  /* 0x00000000003f782f */ /* 0x000fe20003800000 */
[----:B------:R-:W-:Y:S01]  /*05b0*/  NOP ;  /* 0x0000000000007918 */ /* 0x000fe20000000000 */
[----:B------:R-:W-:Y:S01]  /*05c0*/  ELECT P1, URZ, PT ;  /* 0x00000000003f782f */ /* 0x000fe20003820000 */
[----:B------:R1:W2:Y:S01]  /*05d0*/  SHFL.IDX PT, R5, R0, RZ, 0x1f ;  /* 0x00001fff00057589 */ /* 0x0002a200000e0000 */
[----:B------:R-:W-:Y:S01]  /*05e0*/  UMOV UR4, 0x20 ;  /* 0x0000002000047882 */ /* 0x000fe20000000000 */
[----:B------:R-:W-:Y:S01]  /*05f0*/  UMOV UR11, 0x80 ;  /* 0x00000080000b7882 */ /* 0x000fe20000000000 */
[----:B------:R-:W-:Y:S01]  /*0600*/  NOP ;  /* 0x0000000000007918 */ /* 0x000fe20000000000 */
[----:B------:R-:W3:Y:S01]  /*0610*/  SHFL.IDX PT, R4, R4, RZ, 0x1f ;  /* 0x00001fff04047589 */ /* 0x000ee200000e0000 */
[----:B------:R-:W-:Y:S01]  /*0620*/  VIADD R35, R21, 0xffffffff ;  /* 0xffffffff15237836 */ /* 0x000fe20000000000 */
[----:B------:R-:W-:Y:S01]  /*0630*/  ULDC.64 UR20, c[0x0][0x208] ;  /* 0x0000820000147ab9 */ /* 0x000fe20000000a00 */
[----:B-1----:R-:W-:-:S03]  /*0640*/  SHF.R.S32.HI R0, RZ, 0x1f, R3 ;  /* 0x0000001fff007819 */ /* 0x002fc60000011403 */
[----:B------:R-:W-:Y:S02]  /*0650*/  ISETP.GE.U32.AND P2, PT, R35, 0x2, PT ;  /* 0x000000022300780c */ /* 0x000fe40003f46070 */
[----:B------:R-:W-:-:S04]  /*0660*/  LEA.HI R0, R0, R3, RZ, 0x7 ;  /* 0x0000000300007211 */ /* 0x000fc800078f38ff */
[----:B------:R-:W-:Y:S02]  /*0670*/  LOP3.LUT R0, R0, 0xffffff80, RZ, 0xc0, !PT ;  /* 0xffffff8000007812 */ /* 0x000fe400078ec0ff */
[----:B0-----:R-:W-:Y:S02]  /*0680*/  ISETP.NE.OR P0, PT, R6, RZ, !P0 ;  /* 0x000000ff0600720c */ /* 0x001fe40004705670 */
[----:B--2---:R-:W-:Y:S02]  /*0690*/  ISETP.NE.OR P1, PT, R5, RZ, !P1 ;  /* 0x000000ff0500720c */ /* 0x004fe40004f25670 */
[----:B------:R-:W-:-:S04]  /*06a0*/  SHF.R.S32.HI R5, RZ, 0x1f, R2 ;  /* 0x0000001fff057819 */ /* 0x000fc80000011402 */
[----:B------:R-:W-:-:S05]  /*06b0*/  LEA.HI R5, R5, R2, RZ, 0x2 ;  /* 0x0000000205057211 */ /* 0x000fca00078f10ff */
[----:B------:R-:W-:Y:S01]  /*06c0*/  VOTEU.ALL UP0, P0 ;  /* 0x00000000003f7886 */ /* 0x000fe20000000000 */
[----:B------:R-:W-:Y:S01]  /*06d0*/  LOP3.LUT R5, R5, 0xfffffffc, RZ, 0xc0, !PT ;  /* 0xfffffffc05057812 */ /* 0x000fe200078ec0ff */
[----:B------:R-:W-:-:S03]  /*06e0*/  VOTEU.ALL UP1, P1 ;  /* 0x00000000003f7886 */ /* 0x000fc60000820000 */
[----:B------:R-:W0:Y:S01]  /*06f0*/  @!UP0 S2UR UR7, SR_CgaCtaId ;  /* 0x00000000000789c3 */ /* 0x000e220000008800 */
[----:B------:R-:W-:Y:S01]  /*0700*/  @!UP0 UMOV UR6, 0x400 ;  /* 0x0000040000068882 */ /* 0x000fe20000000000 */
[----:B------:R-:W-:-:S04]  /*0710*/  @!UP0 UIADD3 UR4, -UR4, 0x100000, URZ ;  /* 0x0010000004048890 */ /* 0x000fc8000fffe13f */
[----:B------:R-:W-:Y:S02]  /*0720*/  @!UP0 USHF.L.U32 UR5, UR4, 0xb, URZ ;  /* 0x0000000b04058899 */ /* 0x000fe4000800063f */
[----:B------:R-:W-:Y:S01]  /*0730*/  @!UP0 USHF.L.U32 UR4, UR4, 0x1, URZ ;  /* 0x0000000104048899 */ /* 0x000fe2000800063f */
[----:B------:R-:W-:Y:S01]  /*0740*/  IMAD.IADD R20, R2, 0x1, -R5 ;  /* 0x0000000102147824 */ /* 0x000fe200078e0a05 */
[----:B------:R-:W-:Y:S01]  /*0750*/  @!UP1 UMOV UR9, 0x400 ;  /* 0x0000040000099882 */ /* 0x000fe20000000000 */
[----:B------:R-:W-:Y:S01]  /*0760*/  VOTEU.ALL UP2, P1 ;  /* 0x00000000003f7886 */ /* 0x000fe20000840000 */
[----:B------:R-:W-:Y:S01]  /*0770*/  VOTEU.ALL UP3, P1 ;  /* 0x00000000003f7886 */ /* 0x000fe20000860000 */
[----:B------:R-:W-:Y:S01]  /*0780*/  VOTEU.ALL UP4, P1 ;  /* 0x00000000003f7886 */ /* 0x000fe20000880000 */
[----:B------:R-:W1:Y:S01]  /*0790*/  @!UP1 S2UR UR10, SR_CgaCtaId ;  /* 0x00000000000a99c3 */ /* 0x000e620000008800 */
[----:B------:R-:W-:Y:S01]  /*07a0*/  VOTEU.ALL UP5, P1 ;  /* 0x00000000003f7886 */ /* 0x000fe200008a0000 */
[----:B------:R-:W-:Y:S01]  /*07b0*/  IMAD.IADD R2, R3, 0x1, -R0 ;  /* 0x0000000103027824 */ /* 0x000fe200078e0a00 */
[----:B0-----:R-:W-:-:S02]  /*07c0*/  @!UP0 ULEA UR8, UR7, UR6, 0x18 ;  /* 0x0000000607088291 */ /* 0x001fc4000f8ec03f */
[----:B------:R-:W-:-:S04]  /*07d0*/  @!UP1 UIADD3 UR6, -UR11, 0x100000, URZ ;  /* 0x001000000b069890 */ /* 0x000fc8000fffe13f */
[----:B------:R-:W-:Y:S02]  /*07e0*/  @!UP1 USHF.L.U32 UR7, UR6, 0xb, URZ ;  /* 0x0000000b06079899 */ /* 0x000fe4000800063f */
[----:B------:R-:W-:Y:S01]  /*07f0*/  @!UP1 USHF.L.U32 UR6, UR6, 0x1, URZ ;  /* 0x0000000106069899 */ /* 0x000fe2000800063f */
[----:B---3--:R-:W-:Y:S01]  /*0800*/  R2UR UR11, R4 ;  /* 0x00000000040b72ca */ /* 0x008fe200000e0000 */
[----:B------:R-:W-:Y:S01]  /*0810*/  VOTEU.ALL UP0, P0 ;  /* 0x00000000003f7886 */ /* 0x000fe20000000000 */
[----:B-1----:R-:W-:Y:S01]  /*0820*/  @!UP1 ULEA UR9, UR10, UR9, 0x18 ;  /* 0x000000090a099291 */ /* 0x002fe2000f8ec03f */
[----:B------:R-:W-:Y:S01]  /*0830*/  VOTEU.ALL UP1, P0 ;  /* 0x00000000003f7886 */ /* 0x000fe20000020000 */
[C---:B------:R-:W-:Y:S01]  /*0840*/  ISETP.NE.AND P0, PT, R20.reuse, 0x3, PT ;  /* 0x000000031400780c */ /* 0x040fe20003f05270 */
[----:B------:R-:W0:Y:S02]  /*0850*/  FENCE.VIEW.ASYNC.S ;  /* 0x00000000000073c6 */ /* 0x000e240000000000 */
[----:B0-----:R-:W0:Y:S01]  /*0860*/  @!UP0 SYNCS.EXCH.64 URZ, [UR8+0x1c0], UR4 ;  /* 0x0001c004083f85b2 */ /* 0x001e220008000100 */
[----:B------:R-:W-:-:S04]  /*0870*/  ISETP.EQ.OR P0, PT, R20, RZ, !P0 ;  /* 0x000000ff1400720c */ /* 0x000fc80004702670 */
[----:B------:R-:W-:-:S04]  /*0880*/  ISETP.EQ.AND P0, PT, R21, RZ, P0 ;  /* 0x000000ff1500720c */ /* 0x000fc80000702270 */
[----:B------:R-:W-:-:S04]  /*0890*/  SEL R4, RZ, 0x1, !P0 ;  /* 0x00000001ff047807 */ /* 0x000fc80004000000 */
[----:B------:R-:W-:Y:S01]  /*08a0*/  SEL R0, R4, 0x2, P2 ;  /* 0x0000000204007807 */ /* 0x000fe20001000000 */
[----:B------:R1:W0:Y:S01]  /*08b0*/  @!UP1 SYNCS.EXCH.64 URZ, [UR8+0x1c8], UR4 ;  /* 0x0001c804083f95b2 */ /* 0x0002220008000100 */
[----:B------:R-:W-:Y:S01]  /*08c0*/  NOP ;  /* 0x0000000000007918 */ /* 0x000fe20000000000 */
[----:B-1----:R-:W-:Y:S02]  /*08d0*/  ULDC.64 UR4, c[0x0][0x598] ;  /* 0x0001660000047ab9 */ /* 0x002fe40000000a00 */
[----:B------:R-:W-:Y:S01]  /*08e0*/  ISETP.NE.U32.AND P1, PT, RZ, UR4, PT ;  /* 0x00000004ff007c0c */ /* 0x000fe2000bf25070 */
[----:B------:R1:W0:Y:S03]  /*08f0*/  @!UP2 SYNCS.EXCH.64 URZ, [UR9+0x1a0], UR6 ;  /* 0x0001a006093fa5b2 */ /* 0x0002260008000100 */
[----:B------:R-:W-:Y:S01]  /*0900*/  ISETP.NE.AND.EX P1, PT, RZ, UR5, PT, P1 ;  /* 0x00000005ff007c0c */ /* 0x000fe2000bf25310 */
[----:B------:R1:W0:Y:S01]  /*0910*/  @!UP3 SYNCS.EXCH.64 URZ, [UR9+0x1a8], UR6 ;  /* 0x0001a806093fb5b2 */ /* 0x0002220008000100 */
[----:B------:R1:W0:Y:S01]  /*0920*/  @!UP4 SYNCS.EXCH.64 URZ, [UR9+0x1b0], UR6 ;  /* 0x0001b006093fc5b2 */ /* 0x0002220008000100 */
[----:B------:R1:W0:Y:S01]  /*0930*/  @!UP5 SYNCS.EXCH.64 URZ, [UR9+0x1b8], UR6 ;  /* 0x0001b806093fd5b2 */ /* 0x0002220008000100 */
[----:B------:R-:W-:Y:S01]  /*0940*/  NOP ;  /* 0x0000000000007918 */ /* 0x000fe20000000000 */
[----:B0-----:R-:W-:Y:S08]  /*0950*/  BAR.SYNC.DEFER_BLOCKING 0x0 ;  /* 0x0000000000007b1d */ /* 0x001ff00000010000 */
[----:B-1----:R-:W-:Y:S05]  /*0960*/  @!P1 BRA `(.L_x_4) ;  /* 0x00000000001c9947 */ /* 0x002fea0003800000 */
[----:B------:R-:W0:Y:S02]  /*0970*/  LDC.64 R4, c[0x0][0x598] ;  /* 0x00016600ff047b82 */ /* 0x000e240000000a00 */
[----:B0-----:R-:W2:Y:S02]  /*0980*/  LDG.E.64 R4, desc[UR20][R4.64] ;  /* 0x0000001404047981 */ /* 0x001ea4000c1e1b00 */
[----:B--2---:R-:W-:-:S04]  /*0990*/  ISETP.NE.U32.AND P0, PT, R4, RZ, PT ;  /* 0x000000ff0400720c */ /* 0x004fc80003f05070 */
[----:B------:R-:W-:-:S13]  /*09a0*/  ISETP.NE.AND.EX P0, PT, R5, RZ, PT, P0 ;  /* 0x000000ff0500720c */ /* 0x000fda0003f05300 */
[----:B------:R-:W-:Y:S05]  /*09b0*/  @!P0 BRA `(.L_x_4) ;  /* 0x0000000000088947 */ /* 0x000fea0003800000 */
[----:B------:R2:W5:Y:S01]  /*09c0*/  LD.E R11, desc[UR20][R4.64] ;  /* 0x00000014040b7980 */ /* 0x000562000c101900 */
[----:B------:R-:W-:Y:S05]  /*09d0*/  BRA `(.L_x_5) ;  /* 0x0000000000207947 */ /* 0x000fea0003800000 */
.L_x_4:
[----:B------:R-:W-:Y:S02]  /*09e0*/  ULDC.64 UR4, c[0x0][0x588] ;  /* 0x0001620000047ab9 */ /* 0x000fe40000000a00 */
[----:B------:R-:W-:-:S04]  /*09f0*/  ISETP.NE.U32.AND P0, PT, RZ, UR4, PT ;  /* 0x00000004ff007c0c */ /* 0x000fc8000bf05070 */
[----:B------:R-:W-:-:S13]  /*0a00*/  ISETP.NE.AND.EX P0, PT, RZ, UR5, PT, P0 ;  /* 0x00000005ff007c0c */ /* 0x000fda000bf05300 */
[----:B------:R-:W-:Y:S05]  /*0a10*/  @!P0 BRA `(.L_x_6) ;  /* 0x00000000000c8947 */ /* 0x000fea0003800000 */
[----:B------:R-:W0:Y:S02]  /*0a20*/  LDC.64 R4, c[0x0][0x588] ;  /* 0x00016200ff047b82 */ /* 0x000e240000000a00 */
[----:B0-----:R0:W5:Y:S01]  /*0a30*/  LDG.E R11, desc[UR20][R4.64] ;  /* 0x00000014040b7981 */ /* 0x001162000c1e1900 */
[----:B------:R-:W-:Y:S05]  /*0a40*/  BRA `(.L_x_5) ;  /* 0x0000000000047947 */ /* 0x000fea0003800000 */
.L_x_6:
[----:B------:R-:W1:Y:S02]  /*0a50*/  LDC R11, c[0x0][0x580] ;  /* 0x00016000ff0b7b82 */ /* 0x000e640000000800 */
.L_x_5:
[----:B------:R-:W-:Y:S02]  /*0a60*/  ULDC.64 UR4, c[0x0][0x5a0] ;  /* 0x0001680000047ab9 */ /* 0x000fe40000000a00 */
[----:B------:R-:W-:-:S04]  /*0a70*/  ISETP.NE.U32.AND P0, PT, RZ, UR4, PT ;  /* 0x00000004ff007c0c */ /* 0x000fc8000bf05070 */
[----:B------:R-:W-:-:S13]  /*0a80*/  ISETP.NE.AND.EX P0, PT, RZ, UR5, PT, P0 ;  /* 0x00000005ff007c0c */ /* 0x000fda000bf05300 */
[----:B------:R-:W-:Y:S05]  /*0a90*/  @!P0 BRA `(.L_x_7) ;  /* 0x00000000001c8947 */ /* 0x000fea0003800000 */
[----:B0-2---:R-:W0:Y:S02]  /*0aa0*/  LDC.64 R4, c[0x0][0x5a0] ;  /* 0x00016800ff047b82 */ /* 0x005e240000000a00 */
[----:B0-----:R-:W2:Y:S02]  /*0ab0*/  LDG.E.64 R4, desc[UR20][R4.64] ;  /* 0x0000001404047981 */ /* 0x001ea4000c1e1b00 */
[----:B--2---:R-:W-:-:S04]  /*0ac0*/  ISETP.NE.U32.AND P0, PT, R4, RZ, PT ;  /* 0x000000ff0400720c */ /* 0x004fc80003f05070 */
[----:B------:R-:W-:-:S13]  /*0ad0*/  ISETP.NE.AND.EX P0, PT, R5, RZ, PT, P0 ;  /* 0x000000ff0500720c */ /* 0x000fda0003f05300 */
[----:B------:R-:W-:Y:S05]  /*0ae0*/  @!P0 BRA `(.L_x_7) ;  /* 0x0000000000088947 */ /* 0x000fea0003800000 */
[----:B------:R0:W5:Y:S01]  /*0af0*/  LD.E R12, desc[UR20][R4.64] ;  /* 0x00000014040c7980 */ /* 0x000162000c101900 */
[----:B------:R-:W-:Y:S05]  /*0b00*/  BRA `(.L_x_8) ;  /* 0x0000000000207947 */ /* 0x000fea0003800000 */
.L_x_7:
[----:B------:R-:W-:Y:S02]  /*0b10*/  ULDC.64 UR4, c[0x0][0x590] ;  /* 0x0001640000047ab9 */ /* 0x000fe40000000a00 */
[----:B------:R-:W-:-:S04]  /*0b20*/  ISETP.NE.U32.AND P0, PT, RZ, UR4, PT ;  /* 0x00000004ff007c0c */ /* 0x000fc8000bf05070 */
[----:B------:R-:W-:-:S13]  /*0b30*/  ISETP.NE.AND.EX P0, PT, RZ, UR5, PT, P0 ;  /* 0x00000005ff007c0c */ /* 0x000fda000bf05300 */
[----:B------:R-:W-:Y:S05]  /*0b40*/  @!P0 BRA `(.L_x_9) ;  /* 0x00000000000c8947 */ /* 0x000fea0003800000 */
[----:B------:R-:W3:Y:S02]  /*0b50*/  LDC.64 R12, c[0x0][0x590] ;  /* 0x00016400ff0c7b82 */ /* 0x000ee40000000a00 */
[----:B---3--:R4:W5:Y:S01]  /*0b60*/  LDG.E R12, desc[UR20][R12.64] ;  /* 0x000000140c0c7981 */ /* 0x008962000c1e1900 */
[----:B------:R-:W-:Y:S05]  /*0b70*/  BRA `(.L_x_8) ;  /* 0x0000000000047947 */ /* 0x000fea0003800000 */
.L_x_9:
[----:B------:R-:W3:Y:S02]  /*0b80*/  LDC R12, c[0x0][0x584] ;  /* 0x00016100ff0c7b82 */ /* 0x000ee40000000800 */
.L_x_8:
[----:B0-2---:R-:W0:Y:S01]  /*0b90*/  LDC R4, c[0x0][0x65c] ;  /* 0x00019700ff047b82 */ /* 0x005e220000000800 */
[----:B------:R-:W2:Y:S01]  /*0ba0*/  S2R R22, SR_CTAID.Y ;  /* 0x0000000000167919 */ /* 0x000ea20000002600 */
[----:B------:R-:W-:Y:S01]  /*0bb0*/  ULDC UR8, c[0x0][0x28c] ;  /* 0x0000a30000087ab9 */ /* 0x000fe20000000800 */
[----:B------:R-:W-:Y:S01]  /*0bc0*/  ISETP.NE.AND P0, PT, R21, 0x2, PT ;  /* 0x000000021500780c */ /* 0x000fe20003f05270 */
[----:B------:R-:W-:Y:S01]  /*0bd0*/  UIADD3 UR8, UR8, 0x7f, URZ ;  /* 0x0000007f08087890 */ /* 0x000fe2000fffe03f */
[----:B------:R-:W1:Y:S01]  /*0be0*/  S2R R16, SR_CTAID.X ;  /* 0x0000000000107919 */ /* 0x000e620000002500 */
[----:B------:R-:W-:Y:S01]  /*0bf0*/  IMAD.MOV.U32 R17, RZ, RZ, RZ ;  /* 0x000000ffff117224 */ /* 0x000fe200078e00ff */
[----:B------:R-:W-:Y:S01]  /*0c00*/  UMOV UR5, URZ ;  /* 0x0000003f00057c82 */ /* 0x000fe20008000000 */
[----:B------:R-:W-:Y:S01]  /*0c10*/  USHF.R.S32.HI UR9, URZ, 0x1f, UR8 ;  /* 0x0000001f3f097899 */ /* 0x000fe20008011408 */
[----:B------:R-:W-:-:S03]  /*0c20*/  UMOV UR4, URZ ;  /* 0x0000003f00047c82 */ /* 0x000fc60008000000 */
[----:B------:R-:W-:-:S04]  /*0c30*/  ULEA.HI UR9, UR9, UR8, URZ, 0x7 ;  /* 0x0000000809097291 */ /* 0x000fc8000f8f383f */
[----:B------:R-:W-:Y:S01]  /*0c40*/  USHF.R.S32.HI UR13, URZ, 0x7, UR9 ;  /* 0x000000073f0d7899 */ /* 0x000fe20008011409 */
[----:B0-----:R-:W-:-:S13]  /*0c50*/  ISETP.NE.AND P2, PT, R4, 0x1, PT ;  /* 0x000000010400780c */ /* 0x001fda0003f45270 */
[----:B------:R-:W1:Y:S01]  /*0c60*/  @P2 LDC R9, c[0x0][0x10] ;  /* 0x00000400ff092b82 */ /* 0x000e620000000800 */
[----:B--2---:R-:W-:Y:S02]  /*0c70*/  @P2 IMAD.MOV.U32 R4, RZ, RZ, R22 ;  /* 0x000000ffff042224 */ /* 0x004fe400078e0016 */
[----:B------:R-:W-:-:S05]  /*0c80*/  @P2 IMAD.MOV.U32 R5, RZ, RZ, RZ ;  /* 0x000000ffff052224 */ /* 0x000fca00078e00ff */
[----:B------:R-:W0:Y:S01]  /*0c90*/  @!P2 LDC R7, c[0x0][0xc] ;  /* 0x00000300ff07ab82 */ /* 0x000e220000000800 */
[----:B------:R-:W-:Y:S01]  /*0ca0*/  ULDC UR6, c[0x0][0xc] ;  /* 0x0000030000067ab9 */ /* 0x000fe20000000800 */
[----:B------:R-:W-:Y:S02]  /*0cb0*/  ULDC UR7, c[0x0][0x10] ;  /* 0x0000040000077ab9 */ /* 0x000fe40000000800 */
[----:B------:R-:W-:-:S04]  /*0cc0*/  UIMAD.WIDE.U32 UR6, UR6, UR7, URZ ;  /* 0x00000007060672a5 */ /* 0x000fc8000f8e003f */
[----:B------:R-:W4:Y:S01]  /*0cd0*/  LDC R6, c[0x0][0x14] ;  /* 0x00000500ff067b82 */ /* 0x000f220000000800 */
[----:B-1----:R-:W-:-:S04]  /*0ce0*/  @P2 IMAD.WIDE.U32 R8, R16, R9, R4 ;  /* 0x0000000910082225 */ /* 0x002fc800078e0004 */
[----:B------:R-:W-:-:S04]  /*0cf0*/  @P2 IMAD.MOV.U32 R5, RZ, RZ, RZ ;  /* 0x000000ffff052224 */ /* 0x000fc800078e00ff */
[----:B------:R-:W-:Y:S02]  /*0d00*/  @P2 IMAD.IADD R9, R9, 0x1, R5 ;  /* 0x0000000109092824 */ /* 0x000fe400078e0205 */
[----:B0-----:R-:W-:-:S04]  /*0d10*/  @!P2 IMAD.WIDE.U32 R4, R7, R22, R16 ;  /* 0x000000160704a225 */ /* 0x001fc800078e0010 */
[----:B------:R-:W-:Y:S02]  /*0d20*/  @!P2 IMAD.MOV.U32 R8, RZ, RZ, R4 ;  /* 0x000000ffff08a224 */ /* 0x000fe400078e0004 */
[C---:B----4-:R-:W-:Y:S02]  /*0d30*/  IMAD R13, R6.reuse, UR7, RZ ;  /* 0x00000007060d7c24 */ /* 0x050fe4000f8e02ff */
[----:B------:R-:W-:Y:S01]  /*0d40*/  IMAD.WIDE.U32 R6, R6, UR6, RZ ;  /* 0x0000000606067c25 */ /* 0x000fe2000f8e00ff */
[----:B------:R-:W-:-:S03]  /*0d50*/  ULDC.64 UR6, c[0x0][0x650] ;  /* 0x0001940000067ab9 */ /* 0x000fc60000000a00 */
[----:B------:R-:W-:Y:S02]  /*0d60*/  @!P2 IMAD.MOV.U32 R9, RZ, RZ, R5 ;  /* 0x000000ffff09a224 */ /* 0x000fe400078e0005 */
[----:B------:R-:W-:Y:S01]  /*0d70*/  IMAD.IADD R10, R7, 0x1, R13 ;  /* 0x00000001070a7824 */ /* 0x000fe200078e020d */
[----:B------:R-:W-:Y:S06]  /*0d80*/  @P0 BRA `(.L_x_10) ;  /* 0x0000000000200947 */ /* 0x000fec0003800000 */
[----:B------:R-:W-:Y:S01]  /*0d90*/  UISETP.GE.U32.AND UP0, UPT, UR13, 0x19, UPT ;  /* 0x000000190d00788c */ /* 0x000fe2000bf06070 */
[----:B------:R-:W-:Y:S01]  /*0da0*/  IADD3 R8, P0, R8, R6, RZ ;  /* 0x0000000608087210 */ /* 0x000fe20007f1e0ff */
[----:B------:R-:W-:-:S04]  /*0db0*/  UIMAD.WIDE.U32 UR4, UR13, 0x51eb851f, URZ ;  /* 0x51eb851f0d0478a5 */ /* 0x000fc8000f8e003f */
[----:B------:R-:W-:Y:S01]  /*0dc0*/  USHF.R.U32.HI UR5, URZ, 0x3, UR5 ;  /* 0x000000033f057899 */ /* 0x000fe20008011605 */
[----:B------:R-:W-:Y:S02]  /*0dd0*/  IMAD.X R9, R10, 0x1, R9, P0 ;  /* 0x000000010a097824 */ /* 0x000fe400000e0609 */
[----:B------:R-:W-:Y:S02]  /*0de0*/  UMOV UR4, URZ ;  /* 0x0000003f00047c82 */ /* 0x000fe40008000000 */
[----:B------:R-:W-:Y:S02]  /*0df0*/  @UP0 ULOP3.LUT UR4, UR5, 0x1, URZ, 0xc0, !UPT ;  /* 0x0000000105040892 */ /* 0x000fe4000f8ec03f */
[----:B------:R-:W-:-:S12]  /*0e00*/  UIMAD UR5, UR5, -0x19, UR13 ;  /* 0xffffffe7050578a4 */ /* 0x000fd8000f8e020d */
.L_x_10:
[----:B------:R-:W-:Y:S01]  /*0e10*/  ISETP.GE.U32.AND P0, PT, R8, UR6, PT ;  /* 0x0000000608007c0c */ /* 0x000fe2000bf06070 */
[----:B------:R-:W-:Y:S01]  /*0e20*/  IMAD.MOV.U32 R5, RZ, RZ, -0x1 ;  /* 0xffffffffff057424 */ /* 0x000fe200078e00ff */
[----:B------:R-:W-:Y:S01]  /*0e30*/  PRMT R13, RZ, 0x7610, R13 ;  /* 0x00007610ff0d7816 */ /* 0x000fe2000000000d */
[----:B------:R-:W-:Y:S01]  /*0e40*/  IMAD.MOV.U32 R4, RZ, RZ, -0x1 ;  /* 0xffffffffff047424 */ /* 0x000fe200078e00ff */
[----:B------:R-:W-:Y:S01]  /*0e50*/  ISETP.GE.U32.AND.EX P0, PT, R9, UR7, PT, P0 ;  /* 0x0000000709007c0c */ /* 0x000fe2000bf06100 */
[----:B------:R-:W-:-:S12]  /*0e60*/  IMAD.MOV.U32 R14, RZ, RZ, -0x1 ;  /* 0xffffffffff0e7424 */ /* 0x000fd800078e00ff */
[----:B------:R-:W-:Y:S05]  /*0e70*/  @P0 BRA `(.L_x_11) ;  /* 0x00000004005c0947 */ /* 0x000fea0003800000 */
[----:B------:R-:W0:Y:S01]  /*0e80*/  LDC.64 R24, c[0x0][0x628] ;  /* 0x00018a00ff187b82 */ /* 0x000e220000000a00 */
[----:B------:R-:W-:Y:S02]  /*0e90*/  IMAD.MOV.U32 R4, RZ, RZ, R8 ;  /* 0x000000ffff047224 */ /* 0x000fe400078e0008 */
[----:B------:R-:W-:-:S05]  /*0ea0*/  IMAD.MOV.U32 R5, RZ, RZ, R9 ;  /* 0x000000ffff057224 */ /* 0x000fca00078e0009 */
[----:B------:R-:W1:Y:S08]  /*0eb0*/  LDC R26, c[0x0][0x630] ;  /* 0x00018c00ff1a7b82 */ /* 0x000e700000000800 */
[----:B------:R-:W2:Y:S01]  /*0ec0*/  LDC.64 R28, c[0x0][0x620] ;  /* 0x00018800ff1c7b82 */ /* 0x000ea20000000a00 */
[----:B0-----:R-:W-:-:S04]  /*0ed0*/  ISETP.NE.U32.AND P0, PT, R24, RZ, PT ;  /* 0x000000ff1800720c */ /* 0x001fc80003f05070 */
[----:B------:R-:W-:-:S13]  /*0ee0*/  ISETP.NE.AND.EX P0, PT, R25, RZ, PT, P0 ;  /* 0x000000ff1900720c */ /* 0x000fda0003f05300 */
[----:B-12---:R-:W-:Y:S05]  /*0ef0*/  @!P0 BRA `(.L_x_12) ;  /* 0x0000000000288947 */ /* 0x006fea0003800000 */
[----:B------:R-:W0:Y:S02]  /*0f00*/  LDC R13, c[0x0][0x634] ;  /* 0x00018d00ff0d7b82 */ /* 0x000e240000000800 */
[----:B0-----:R-:W-:-:S05]  /*0f10*/  IADD3 R13, P0, R8, R13, RZ ;  /* 0x0000000d080d7210 */ /* 0x001fca0007f1e0ff */
[----:B------:R-:W-:-:S04]  /*0f20*/  IMAD.X R23, RZ, RZ, R9, P0 ;  /* 0x000000ffff177224 */ /* 0x000fc800000e0609 */
[----:B------:R-:W-:-:S04]  /*0f30*/  IMAD.WIDE.U32 R4, R23, R24, RZ ;  /* 0x0000001817047225 */ /* 0x000fc800078e00ff */
[----:B------:R-:W-:-:S04]  /*0f40*/  IMAD.WIDE.U32 R14, P0, R13, R25, R4 ;  /* 0x000000190d0e7225 */ /* 0x000fc80007800004 */
[----:B------:R-:W-:-:S04]  /*0f50*/  IMAD.WIDE.U32 R4, R13, R24, RZ ;  /* 0x000000180d047225 */ /* 0x000fc800078e00ff */
[----:B------:R-:W-:Y:S01]  /*0f60*/  IMAD.X R19, RZ, RZ, RZ, P0 ;  /* 0x000000ffff137224 */ /* 0x000fe200000e06ff */
[----:B------:R-:W-:Y:S01]  /*0f70*/  IADD3 RZ, P0, R5, R14, RZ ;  /* 0x0000000e05ff7210 */ /* 0x000fe20007f1e0ff */
[----:B------:R-:W-:-:S04]  /*0f80*/  IMAD.MOV.U32 R18, RZ, RZ, R15 ;  /* 0x000000ffff127224 */ /* 0x000fc800078e000f */
[----:B------:R-:W-:-:S08]  /*0f90*/  IMAD.WIDE.U32.X R4, R23, R25, R18, P0 ;  /* 0x0000001917047225 */ /* 0x000fd000000e0412 */
.L_x_12:
[-CC-:B------:R-:W-:Y:S01]  /*0fa0*/  SHF.R.U64 R33, R4, R26.reuse, R5.reuse ;  /* 0x0000001a04217219 */ /* 0x180fe20000001205 */
[----:B------:R-:W0:Y:S01]  /*0fb0*/  LDC.64 R30, c[0x0][0x640] ;  /* 0x00019000ff1e7b82 */ /* 0x000e220000000a00 */
[----:B------:R-:W-:Y:S01]  /*0fc0*/  SHF.R.U32.HI R5, RZ, R26, R5 ;  /* 0x0000001aff057219 */ /* 0x000fe20000011605 */
[----:B------:R-:W-:Y:S01]  /*0fd0*/  ULDC UR6, c[0x0][0x150] ;  /* 0x0000540000067ab9 */ /* 0x000fe20000000800 */
[----:B------:R-:W-:Y:S02]  /*0fe0*/  IADD3 R17, P0, RZ, -R33, RZ ;  /* 0x80000021ff117210 */ /* 0x000fe40007f1e0ff */
[----:B------:R-:W-:-:S03]  /*0ff0*/  I2FP.F32.U32 R4, R16 ;  /* 0x0000001000047245 */ /* 0x000fc60000201000 */
[----:B------:R-:W1:Y:S01]  /*1000*/  LDC R18, c[0x0][0x618] ;  /* 0x00018600ff127b82 */ /* 0x000e620000000800 */
[----:B------:R-:W-:Y:S02]  /*1010*/  IMAD.X R19, RZ, RZ, ~R5, P0 ;  /* 0x000000ffff137224 */ /* 0x000fe400000e0e05 */
[----:B------:R-:W-:Y:S01]  /*1020*/  FMUL R13, R4, UR6 ;  /* 0x00000006040d7c20 */ /* 0x000fe20008400000 */
[----:B------:R-:W-:Y:S01]  /*1030*/  IMAD.WIDE.U32 R4, R17, R28, R8 ;  /* 0x0000001c11047225 */ /* 0x000fe200078e0008 */
[----:B------:R-:W-:-:S03]  /*1040*/  ULDC UR6, c[0x0][0x154] ;  /* 0x0000550000067ab9 */ /* 0x000fc60000000800 */
[----:B------:R-:W-:Y:S01]  /*1050*/  IMAD R14, R19, R28, RZ ;  /* 0x0000001c130e7224 */ /* 0x000fe200078e02ff */
[----:B------:R-:W2:Y:S01]  /*1060*/  LDC R15, c[0x0][0x144] ;  /* 0x00005100ff0f7b82 */ /* 0x000ea20000000800 */
[----:B------:R-:W4:Y:S02]  /*1070*/  F2I.U32.TRUNC.NTZ R13, R13 ;  /* 0x0000000d000d7305 */ /* 0x000f24000020f000 */
[----:B------:R-:W-:-:S04]  /*1080*/  IMAD R17, R17, R29, R14 ;  /* 0x0000001d11117224 */ /* 0x000fc800078e020e */
[----:B------:R-:W-:Y:S01]  /*1090*/  IMAD.IADD R5, R5, 0x1, R17 ;  /* 0x0000000105057824 */ /* 0x000fe200078e0211 */
[----:B------:R-:W3:Y:S01]  /*10a0*/  LDC R19, c[0x0][0x608] ;  /* 0x00018200ff137b82 */ /* 0x000ee20000000800 */
[----:B0-----:R-:W-:-:S04]  /*10b0*/  ISETP.NE.U32.AND P0, PT, R30, RZ, PT ;  /* 0x000000ff1e00720c */ /* 0x001fc80003f05070 */
[----:B------:R-:W-:-:S03]  /*10c0*/  ISETP.NE.AND.EX P0, PT, R31, RZ, PT, P0 ;  /* 0x000000ff1f00720c */ /* 0x000fc60003f05300 */
[----:B------:R-:W0:Y:S01]  /*10d0*/  LDC R27, c[0x0][0x658] ;  /* 0x00019600ff1b7b82 */ /* 0x000e220000000800 */
[----:B-1----:R-:W-:Y:S01]  /*10e0*/  SHF.R.U64 R34, R4, R18, R5 ;  /* 0x0000001204227219 */ /* 0x002fe20000001205 */
[----:B----4-:R-:W-:Y:S01]  /*10f0*/  IMAD.MOV R14, RZ, RZ, -R13 ;  /* 0x000000ffff0e7224 */ /* 0x010fe200078e0a0d */
[----:B------:R-:W-:Y:S02]  /*1100*/  I2FP.F32.U32 R4, R22 ;  /* 0x0000001600047245 */ /* 0x000fe40000201000 */
[----:B------:R-:W-:-:S03]  /*1110*/  SHF.R.U32.HI R18, RZ, R18, R5 ;  /* 0x00000012ff127219 */ /* 0x000fc60000011605 */
[----:B------:R-:W1:Y:S01]  /*1120*/  LDC R25, c[0x0][0x148] ;  /* 0x00005200ff197b82 */ /* 0x000e620000000800 */
[----:B--2---:R-:W-:Y:S02]  /*1130*/  IMAD R13, R15, R14, R16 ;  /* 0x0000000e0f0d7224 */ /* 0x004fe400078e0210 */
[----:B------:R-:W-:Y:S01]  /*1140*/  FMUL R5, R4, UR6 ;  /* 0x0000000604057c20 */ /* 0x000fe20008400000 */
[----:B------:R-:W-:Y:S02]  /*1150*/  IMAD.MOV.U32 R4, RZ, RZ, -0x1 ;  /* 0xffffffffff047424 */ /* 0x000fe400078e00ff */
[----:B------:R-:W-:Y:S01]  /*1160*/  IMAD.MOV.U32 R16, RZ, RZ, 0x1 ;  /* 0x00000001ff107424 */ /* 0x000fe200078e00ff */
[----:B------:R2:W4:Y:S01]  /*1170*/  F2I.U32.TRUNC.NTZ R23, R5 ;  /* 0x0000000500177305 */ /* 0x000522000020f000 */
[----:B------:R-:W1:Y:S01]  /*1180*/  LDC R24, c[0x0][0x648] ;  /* 0x00019200ff187b82 */ /* 0x000e620000000800 */
[-CC-:B---3--:R-:W-:Y:S02]  /*1190*/  SHF.R.U64 R29, R34, R19.reuse, R18.reuse ;  /* 0x00000013221d7219 */ /* 0x188fe40000001212 */
[----:B------:R-:W-:-:S05]  /*11a0*/  SHF.R.U32.HI R14, RZ, R19, R18 ;  /* 0x00000013ff0e7219 */ /* 0x000fca0000011612 */
[----:B------:R-:W3:Y:S01]  /*11b0*/  LDC R26, c[0x0][0x638] ;  /* 0x00018e00ff1a7b82 */ /* 0x000ee20000000800 */
[-CC-:B0-----:R-:W-:Y:S02]  /*11c0*/  SHF.R.U64 R36, R29, R27.reuse, R14.reuse ;  /* 0x0000001b1d247219 */ /* 0x181fe4000000120e */
[-C--:B------:R-:W-:Y:S02]  /*11d0*/  SHF.L.U32 R4, R4, R27.reuse, RZ ;  /* 0x0000001b04047219 */ /* 0x080fe400000006ff */
[-C--:B------:R-:W-:Y:S02]  /*11e0*/  SHF.R.U32.HI R14, RZ, R27.reuse, R14 ;  /* 0x0000001bff0e7219 */ /* 0x080fe4000001160e */
[----:B------:R-:W-:Y:S01]  /*11f0*/  LOP3.LUT R18, RZ, R4, RZ, 0x33, !PT ;  /* 0x00000004ff127212 */ /* 0x000fe200078e33ff */
[----:B------:R-:W0:Y:S01]  /*1200*/  LDC R28, c[0x0][0x610] ;  /* 0x00018400ff1c7b82 */ /* 0x000e220000000800 */
[----:B------:R-:W-:Y:S01]  /*1210*/  SHF.L.U32 R19, R16, R27, RZ ;  /* 0x0000001b10137219 */ /* 0x000fe200000006ff */
[----:B------:R-:W-:-:S02]  /*1220*/  IMAD.MOV.U32 R4, RZ, RZ, R36 ;  /* 0x000000ffff047224 */ /* 0x000fc400078e0024 */
[----:B--2---:R-:W-:-:S04]  /*1230*/  IMAD.MOV.U32 R5, RZ, RZ, R14 ;  /* 0x000000ffff057224 */ /* 0x004fc800078e000e */
[----:B------:R-:W2:Y:S01]  /*1240*/  LDC R32, c[0x0][0x600] ;  /* 0x00018000ff207b82 */ /* 0x000ea20000000800 */
[----:B----4-:R-:W-:Y:S05]  /*1250*/  @!P0 BRA `(.L_x_13) ;  /* 0x0000000000288947 */ /* 0x010fea0003800000 */
[----:B------:R-:W4:Y:S02]  /*1260*/  LDC R17, c[0x0][0x64c] ;  /* 0x00019300ff117b82 */ /* 0x000f240000000800 */
[----:B----4-:R-:W-:-:S05]  /*1270*/  IADD3 R17, P0, R36, R17, RZ ;  /* 0x0000001124117210 */ /* 0x010fca0007f1e0ff */
        /* <DEDUP_REMOVED lines=8> */
.L_x_13:
[----:B-1----:R-:W-:Y:S01]  /*1300*/  SHF.R.U64 R14, R4, R24, R5 ;  /* 0x00000018040e7219 */ /* 0x002fe20000001205 */
[----:B--2---:R-:W-:Y:S01]  /*1310*/  VIADD R4, R32, 0xffffffff ;  /* 0xffffffff20047836 */ /* 0x004fe20000000000 */
[----:B------:R-:W-:Y:S01]  /*1320*/  LOP3.LUT R18, R29, R18, RZ, 0xc0, !PT ;  /* 0x000000121d127212 */ /* 0x000fe200078ec0ff */
[----:B------:R-:W-:Y:S02]  /*1330*/  IMAD.MOV R23, RZ, RZ, -R23 ;  /* 0x000000ffff177224 */ /* 0x000fe400078e0a17 */
[----:B------:R-:W-:Y:S01]  /*1340*/  IMAD.MOV R15, RZ, RZ, -R14 ;  /* 0x000000ffff0f7224 */ /* 0x000fe200078e0a0e */
[----:B------:R-:W-:Y:S01]  /*1350*/  LOP3.LUT R4, R34, R4, RZ, 0xc0, !PT ;  /* 0x0000000422047212 */ /* 0x000fe200078ec0ff */
[----:B------:R-:W-:Y:S02]  /*1360*/  @P2 IMAD R13, R25, R23, R22 ;  /* 0x00000017190d2224 */ /* 0x000fe400078e0216 */
[----:B------:R-:W-:Y:S02]  /*1370*/  IMAD R14, R19, R14, R18 ;  /* 0x0000000e130e7224 */ /* 0x000fe400078e0212 */
[----:B---3--:R-:W-:-:S02]  /*1380*/  IMAD R15, R15, R26, R36 ;  /* 0x0000001a0f0f7224 */ /* 0x008fc400078e0224 */
[----:B0-----:R-:W-:Y:S02]  /*1390*/  IMAD R5, R14, R28, R13 ;  /* 0x0000001c0e057224 */ /* 0x001fe400078e020d */
[----:B------:R-:W-:Y:S02]  /*13a0*/  IMAD R14, R15, R32, R4 ;  /* 0x000000200f0e7224 */ /* 0x000fe400078e0204 */
[----:B------:R-:W-:-:S03]  /*13b0*/  IMAD.MOV.U32 R13, RZ, RZ, 0x1 ;  /* 0x00000001ff0d7424 */ /* 0x000fc600078e00ff */
[----:B------:R-:W-:Y:S02]  /*13c0*/  SEL R4, R14, R5, !P2 ;  /* 0x000000050e047207 */ /* 0x000fe40005000000 */
[----:B------:R-:W-:Y:S01]  /*13d0*/  SEL R5, R5, R14, !P2 ;  /* 0x0000000e05057207 */ /* 0x000fe20005000000 */
[----:B------:R-:W-:-:S07]  /*13e0*/  IMAD.MOV.U32 R14, RZ, RZ, R33 ;  /* 0x000000ffff0e7224 */ /* 0x000fce00078e0021 */
.L_x_11:
[----:B------:R-:W-:-:S13]  /*13f0*/  ISETP.NE.AND P0, PT, R21, RZ, PT ;  /* 0x000000ff1500720c */ /* 0x000fda0003f05270 */
[----:B------:R-:W-:Y:S05]  /*1400*/  @!P0 BRA `(.L_x_14) ;  /* 0x0000001c007c8947 */ /* 0x000fea0003800000 */
[----:B------:R-:W-:-:S13]  /*1410*/  ISETP.GT.U32.AND P0, PT, R35, 0x1, PT ;  /* 0x000000012300780c */ /* 0x000fda0003f04070 */
[----:B------:R-:W-:Y:S05]  /*1420*/  @P0 EXIT ;  /* 0x000000000000094d */ /* 0x000fea0003800000 */
.L_x_15:
[----:B------:R-:W-:-:S08]  /*1430*/  NOP ;  /* 0x0000000000007918 */ /* 0x000fd00000000000 */
[----:B------:R-:W0:Y:S02]  /*1440*/  USETMAXREG.TRY_ALLOC.CTAPOOL UP0, 0xe8 ;  /* 0x000000e8000079c8 */ /* 0x000e240008000600 */
[----:B0-----:R-:W-:-:S13]  /*1450*/  PLOP3.LUT P0, PT, PT, PT, UP0, 0x80, 0x0 ;  /* 0x000000000000781c */ /* 0x001fda0003f0f008 */
[----:B------:R-:W-:Y:S05]  /*1460*/  @!P0 BRA `(.L_x_15) ;  /* 0xfffffffc00f08947 */ /* 0x000fea000383ffff */
[----:B------:R-:W-:-:S13]  /*1470*/  LOP3.LUT P0, RZ, R13, 0xff, RZ, 0xc0, !PT ;  /* 0x000000ff0dff7812 */ /* 0x000fda000780c0ff */
[----:B------:R-:W-:Y:S05]  /*1480*/  @!P0 EXIT ;  /* 0x000000000000894d */ /* 0x000fea0003800000 */
[----:B------:R-:W0:Y:S01]  /*1490*/  S2UR UR6, SR_CgaCtaId ;  /* 0x00000000000679c3 */ /* 0x000e220000008800 */
[----:B------:R-:W-:Y:S01]  /*14a0*/  SHF.R.S32.HI R3, RZ, 0x1f, R2 ;  /* 0x0000001fff037819 */ /* 0x000fe20000011402 */
[----:B------:R-:W-:Y:S01]  /*14b0*/  UIADD3 UR7, UR11, -0x1, URZ ;  /* 0xffffffff0b077890 */ /* 0x000fe2000fffe03f */
[----:B------:R-:W-:Y:S01]  /*14c0*/  LOP3.LUT R36, R0, 0x1, RZ, 0xfc, !PT ;  /* 0x0000000100247812 */ /* 0x000fe200078efcff */
[----:B------:R-:W-:Y:S01]  /*14d0*/  UMOV UR9, 0x400 ;  /* 0x0000040000097882 */ /* 0x000fe20000000000 */
[CC--:B------:R-:W-:Y:S01]  /*14e0*/  LEA.HI R13, R3.reuse, R2.reuse, RZ, 0x2 ;  /* 0x00000002030d7211 */ /* 0x0c0fe200078f10ff */
[----:B------:R-:W-:Y:S01]  /*14f0*/  UISETP.LT.AND UP0, UPT, UR13, 0x1, UPT ;  /* 0x000000010d00788c */ /* 0x000fe2000bf01270 */
[----:B------:R-:W-:Y:S01]  /*1500*/  LEA.HI R3, R3, R2, RZ, 0x5 ;  /* 0x0000000203037211 */ /* 0x000fe200078f28ff */
[----:B------:R-:W-:Y:S01]  /*1510*/  USHF.L.U32 UR22, UR13, 0x1, URZ ;  /* 0x000000010d167899 */ /* 0x000fe2000800063f */
[--C-:B------:R-:W-:Y:S01]  /*1520*/  SHF.R.S32.HI R16, RZ, 0x2, R13.reuse ;  /* 0x00000002ff107819 */ /* 0x100fe2000001140d */
[----:B------:R-:W-:Y:S01]  /*1530*/  USEL UR10, UR13, 0x1, UP0 ;  /* 0x000000010d0a7887 */ /* 0x000fe20008000000 */
[----:B------:R-:W-:Y:S01]  /*1540*/  SHF.R.S32.HI R15, RZ, 0x1f, R13 ;  /* 0x0000001fff0f7819 */ /* 0x000fe2000001140d */
[----:B------:R-:W-:Y:S01]  /*1550*/  UISETP.NE.AND UP0, UPT, UR7, URZ, UPT ;  /* 0x0000003f0700728c */ /* 0x000fe2000bf05270 */
[----:B------:R-:W-:Y:S01]  /*1560*/  SHF.R.S32.HI R3, RZ, 0x5, R3 ;  /* 0x00000005ff037819 */ /* 0x000fe20000011403 */
[----:B------:R-:W-:Y:S01]  /*1570*/  UIADD3 UR10, -UR10, UR13, URZ ;  /* 0x0000000d0a0a7290 */ /* 0x000fe2000fffe13f */
[----:B------:R-:W-:Y:S01]  /*1580*/  LEA.HI R15, R15, R16, RZ, 0x3 ;  /* 0x000000100f0f7211 */ /* 0x000fe200078f18ff */
[----:B------:R-:W-:Y:S01]  /*1590*/  USEL UR16, URZ, 0x1, UP0 ;  /* 0x000000013f107887 */ /* 0x000fe20008000000 */
[----:B------:R-:W-:-:S02]  /*15a0*/  LOP3.LUT R13, R13, 0xfffffffc, RZ, 0xc0, !PT ;  /* 0xfffffffc0d0d7812 */ /* 0x000fc400078ec0ff */
[----:B------:R-:W-:-:S03]  /*15b0*/  LOP3.LUT R15, R15, 0xfffffff8, RZ, 0xc0, !PT ;  /* 0xfffffff80f0f7812 */ /* 0x000fc600078ec0ff */
[----:B------:R-:W-:Y:S01]  /*15c0*/  IMAD.IADD R13, R2, 0x1, -R13 ;  /* 0x00000001020d7824 */ /* 0x000fe200078e0a0d */
[----:B0-----:R-:W-:Y:S01]  /*15d0*/  ULEA UR9, UR6, UR9, 0x18 ;  /* 0x0000000906097291 */ /* 0x001fe2000f8ec03f */
[----:B------:R-:W-:Y:S01]  /*15e0*/  IMAD.IADD R16, R16, 0x1, -R15 ;  /* 0x0000000110107824 */ /* 0x000fe200078e0a0f */
[----:B------:R-:W-:Y:S01]  /*15f0*/  USHF.L.U32 UR6, UR7, 0x3, URZ ;  /* 0x0000000307067899 */ /* 0x000fe2000800063f */
[----:B------:R-:W-:Y:S01]  /*1600*/  IMAD.U32 R37, RZ, RZ, UR16 ;  /* 0x00000010ff257e24 */ /* 0x000fe2000f8e00ff */
[----:B------:R-:W-:Y:S01]  /*1610*/  UIADD3 UR7, UR9, 0x32280, URZ ;  /* 0x0003228009077890 */ /* 0x000fe2000fffe03f */
[--C-:B------:R-:W-:Y:S01]  /*1620*/  IMAD R15, R3, -0x10, -R16.reuse ;  /* 0xfffffff0030f7824 */ /* 0x100fe200078e0a10 */
[----:B------:R-:W-:Y:S01]  /*1630*/  ULOP3.LUT UR6, UR6, 0x8, URZ, 0xc0, !UPT ;  /* 0x0000000806067892 */ /* 0x000fe2000f8ec03f */
[----:B------:R-:W-:Y:S01]  /*1640*/  SHF.R.S32.HI R17, RZ, 0x1f, R16 ;  /* 0x0000001fff117819 */ /* 0x000fe20000011410 */
[----:B------:R-:W-:Y:S02]  /*1650*/  UIADD3 UR8, UR9, 0x280, URZ ;  /* 0x0000028009087890 */ /* 0x000fe4000fffe03f */
[----:B------:R-:W-:-:S02]  /*1660*/  USHF.R.U32.HI UR7, URZ, 0x4, UR7 ;  /* 0x000000043f077899 */ /* 0x000fc40008011607 */
[----:B------:R-:W-:Y:S01]  /*1670*/  USHF.R.U32.HI UR8, URZ, 0x4, UR8 ;  /* 0x000000043f087899 */ /* 0x000fe20008011608 */
[----:B------:R-:W-:Y:S01]  /*1680*/  IMAD.WIDE R2, R3, 0x10, R16 ;  /* 0x0000001003027825 */ /* 0x000fe200078e0210 */
[----:B------:R-:W-:Y:S02]  /*1690*/  ULOP3.LUT UR24, UR6, 0x8, URZ, 0x3c, !UPT ;  /* 0x0000000806187892 */ /* 0x000fe4000f8e3c3f */
[----:B------:R-:W-:Y:S02]  /*16a0*/  ULOP3.LUT UR12, UR6, 0x18, URZ, 0x3c, !UPT ;  /* 0x00000018060c7892 */ /* 0x000fe4000f8e3c3f */
[----:B------:R-:W-:Y:S01]  /*16b0*/  UIADD3 UR23, UR9, 0x1a0, URZ ;  /* 0x000001a009177890 */ /* 0x000fe2000fffe03f */
[----:B------:R-:W-:Y:S01]  /*16c0*/  ULDC UR6, c[0x0][0x284] ;  /* 0x0000a10000067ab9 */ /* 0x000fe20000000800 */
[----:B------:R-:W-:Y:S01]  /*16d0*/  ULOP3.LUT UR7, UR7, 0x3fff, URZ, 0xc0, !UPT ;  /* 0x00003fff07077892 */ /* 0x000fe2000f8ec03f */
[----:B------:R-:W-:Y:S01]  /*16e0*/  VIADD R24, R15, UR6 ;  /* 0x000000060f187c36 */ /* 0x000fe20008000000 */
[----:B------:R-:W-:-:S02]  /*16f0*/  ULOP3.LUT UR8, UR8, 0x3fff, URZ, 0xc0, !UPT ;  /* 0x00003fff08087892 */ /* 0x000fc4000f8ec03f */
[----:B------:R-:W-:Y:S02]  /*1700*/  ULEA UR11, UR11, UR23, 0x3 ;  /* 0x000000170b0b7291 */ /* 0x000fe4000f8e183f */
[----:B------:R-:W-:Y:S02]  /*1710*/  ULOP3.LUT UR14, UR7, 0x10000, URZ, 0xfc, !UPT ;  /* 0x00010000070e7892 */ /* 0x000fe4000f8efc3f */
[----:B------:R-:W-:-:S12]  /*1720*/  ULOP3.LUT UR15, UR8, 0x10000, URZ, 0xfc, !UPT ;  /* 0x00010000080f7892 */ /* 0x000fd8000f8efc3f */
.L_x_50:
[----:B------:R-:W-:Y:S01]  /*1730*/  SHF.L.U32 R15, R37, 0x1f, RZ ;  /* 0x0000001f250f7819 */ /* 0x000fe200000006ff */
[----:B------:R-:W0:Y:S01]  /*1740*/  LDC R16, c[0x0][0x28c] ;  /* 0x0000a300ff107b82 */ /* 0x000e220000000800 */
[----:B------:R-:W-:Y:S01]  /*1750*/  UMOV UR6, URZ ;  /* 0x0000003f00067c82 */ /* 0x000fe20008000000 */
[----:B------:R-:W-:Y:S01]  /*1760*/  UMOV UR25, UR5 ;  /* 0x0000000500197c82 */ /* 0x000fe20008000000 */
[----:B-1----:R-:W1:Y:S01]  /*1770*/  SYNCS.PHASECHK.TRANS64.TRYWAIT P0, [UR11+-0x8], R15 ;  /* 0xfffff80fff0075a7 */ /* 0x002e62000800014b */
[----:B0-----:R-:W-:Y:S01]  /*1780*/  ISETP.GE.AND P1, PT, R16, 0x1, PT ;  /* 0x000000011000780c */ /* 0x001fe20003f26270 */
[----:B-1----:R-:W-:-:S12]  /*1790*/  @!P0 BRA `(.L_x_16) ;  /* 0x0000003400788947 */ /* 0x002fd80003800000 */
.L_x_93:
[----:B------:R-:W-:Y:S01]  /*17a0*/  UMOV UR7, URZ ;  /* 0x0000003f00077c82 */ /* 0x000fe20008000000 */
[----:B------:R-:W-:Y:S01]  /*17b0*/  UMOV UR8, URZ ;  /* 0x0000003f00087c82 */ /* 0x000fe20008000000 */
[----:B------:R-:W-:Y:S01]  /*17c0*/  CS2R R26, SRZ ;  /* 0x00000000001a7805 */ /* 0x000fe2000001ff00 */
[----:B------:R-:W-:Y:S01]  /*17d0*/  IMAD.MOV.U32 R25, RZ, RZ, RZ ;  /* 0x000000ffff197224 */ /* 0x000fe200078e00ff */
[----:B------:R-:W-:Y:S01]  /*17e0*/  CS2R R28, SRZ ;  /* 0x00000000001c7805 */ /* 0x000fe2000001ff00 */
[----:B------:R-:W-:Y:S01]  /*17f0*/  IMAD.MOV.U32 R32, RZ, RZ, RZ ;  /* 0x000000ffff207224 */ /* 0x000fe200078e00ff */
[----:B------:R-:W-:Y:S01]  /*1800*/  CS2R R30, SRZ ;  /* 0x00000000001e7805 */ /* 0x000fe2000001ff00 */
[----:B------:R-:W-:Y:S01]  /*1810*/  IMAD.U32 R18, RZ, RZ, UR4 ;  /* 0x00000004ff127e24 */ /* 0x000fe2000f8e00ff */
[----:B------:R-:W-:Y:S06]  /*1820*/  @!P1 BRA `(.L_x_17) ;  /* 0x0000000000e49947 */ /* 0x000fec0003800000 */
[----:B------:R-:W-:-:S13]  /*1830*/  ISETP.NE.AND P1, PT, R36, 0x3, PT ;  /* 0x000000032400780c */ /* 0x000fda0003f25270 */
[----:B------:R-:W-:Y:S05]  /*1840*/  @!P1 BRA `(.L_x_18) ;  /* 0x0000000000049947 */ /* 0x000fea0003800000 */
[----:B------:R-:W-:Y:S01]  /*1850*/  BPT.TRAP 0x1 ;  /* 0x000000040000795c */ /* 0x000fe20000300000 */
.L_x_18:
[----:B------:R-:W-:Y:S01]  /*1860*/  ULEA UR6, UR5, UR9, 0x3 ;  /* 0x0000000905067291 */ /* 0x000fe2000f8e183f */
[----:B0-----:R-:W-:-:S05]  /*1870*/  IMAD.U32 R15, RZ, RZ, UR4 ;  /* 0x00000004ff0f7e24 */ /* 0x001fca000f8e00ff */
[----:B------:R-:W-:-:S04]  /*1880*/  SHF.L.U32 R15, R15, 0x1f, RZ ;  /* 0x0000001f0f0f7819 */ /* 0x000fc800000006ff */
[----:B------:R0:W1:Y:S01]  /*1890*/  SYNCS.PHASECHK.TRANS64.TRYWAIT P0, [UR6], R15 ;  /* 0x0000000fff0075a7 */ /* 0x0000620008000146 */
[----:B------:R-:W-:Y:S05]  /*18a0*/  @!P1 BRA `(.L_x_19) ;  /* 0x0000000000049947 */ /* 0x000fea0003800000 */
[----:B------:R-:W-:Y:S01]  /*18b0*/  BPT.TRAP 0x1 ;  /* 0x000000040000795c */ /* 0x000fe20000300000 */
.L_x_19:
[----:B-1----:R-:W-:Y:S05]  /*18c0*/  @P0 BRA `(.L_x_20) ;  /* 0x0000000000080947 */ /* 0x002fea0003800000 */
[----:B------:R-:W1:Y:S02]  /*18d0*/  SYNCS.PHASECHK.TRANS64.TRYWAIT P0, [UR6], R15 ;  /* 0x0000000fff0075a7 */ /* 0x000e640008000146 */
[----:B-1----:R-:W-:Y:S05]  /*18e0*/  @!P0 BRA `(.L_x_21) ;  /* 0x00000034003c8947 */ /* 0x002fea0003800000 */
.L_x_20:
[----:B------:R-:W-:Y:S01]  /*18f0*/  ULEA UR6, UR5, UR15, 0x9 ;  /* 0x0000000f05067291 */ /* 0x000fe2000f8e483f */
[----:B------:R-:W-:Y:S01]  /*1900*/  WARPGROUP.ARRIVE ;  /* 0x00000000000079c5 */ /* 0x000fe20000000000 */
[----:B------:R-:W-:Y:S01]  /*1910*/  ULEA UR7, UR5, UR14, 0x6 ;  /* 0x0000000e05077291 */ /* 0x000fe2000f8e303f */
[----:B------:R-:W-:Y:S01]  /*1920*/  CS2R R26, SRZ ;  /* 0x00000000001a7805 */ /* 0x000fe2000001ff00 */
[----:B------:R-:W-:Y:S01]  /*1930*/  UMOV UR17, 0x40000040 ;  /* 0x4000004000117882 */ /* 0x000fe20000000000 */
[----:B------:R-:W-:Y:S01]  /*1940*/  UMOV UR19, 0x40000000 ;  /* 0x4000000000137882 */ /* 0x000fe20000000000 */
[----:B------:R-:W-:Y:S01]  /*1950*/  IMAD.MOV.U32 R25, RZ, RZ, RZ ;  /* 0x000000ffff197224 */ /* 0x000fe200078e00ff */
[----:B------:R-:W-:Y:S01]  /*1960*/  UMOV UR16, UR6 ;  /* 0x0000000600107c82 */ /* 0x000fe20008000000 */
[----:B------:R-:W-:Y:S01]  /*1970*/  IMAD.MOV.U32 R32, RZ, RZ, RZ ;  /* 0x000000ffff207224 */ /* 0x000fe200078e00ff */
[----:B------:R-:W-:Y:S02]  /*1980*/  UMOV UR18, UR7 ;  /* 0x0000000700127c82 */ /* 0x000fe40008000000 */
[----:B------:R-:W-:Y:S01]  /*1990*/  QGMMA.64x8x32.F32.E4M3.E4M3 R28, gdesc[UR16], RZ, !UPT ;  /* 0x00000000101c79f3 */ /* 0x000fe2000c7008ff */
[----:B------:R-:W-:-:S02]  /*19a0*/  UIADD3 UR16, UR6, 0x2, URZ ;  /* 0x0000000206107890 */ /* 0x000fc4000fffe03f */
[----:B------:R-:W-:Y:S01]  /*19b0*/  UIADD3 UR18, UR7, 0x2, URZ ;  /* 0x0000000207127890 */ /* 0x000fe2000fffe03f */
[----:B------:R-:W-:Y:S01]  /*19c0*/  UMOV UR17, 0x40000040 ;  /* 0x4000004000117882 */ /* 0x000fe20000000000 */
[----:B------:R-:W-:-:S07]  /*19d0*/  UMOV UR19, 0x40000000 ;  /* 0x4000000000137882 */ /* 0x000fce0000000000 */
[----:B------:R-:W-:Y:S01]  /*19e0*/  QGMMA.64x8x32.F32.E4M3.E4M3 R28, gdesc[UR16], R28 ;  /* 0x00000000101c79f3 */ /* 0x000fe2000870081c */
[----:B------:R-:W-:Y:S02]  /*19f0*/  UIADD3 UR16, UR6, 0x4, URZ ;  /* 0x0000000406107890 */ /* 0x000fe4000fffe03f */
[----:B------:R-:W-:Y:S01]  /*1a00*/  UIADD3 UR18, UR7, 0x4, URZ ;  /* 0x0000000407127890 */ /* 0x000fe2000fffe03f */
[----:B------:R-:W-:Y:S01]  /*1a10*/  UMOV UR17, 0x40000040 ;  /* 0x4000004000117882 */ /* 0x000fe20000000000 */
[----:B------:R-:W-:-:S07]  /*1a20*/  UMOV UR19, 0x40000000 ;  /* 0x4000000000137882 */ /* 0x000fce0000000000 */
[----:B------:R-:W-:Y:S01]  /*1a30*/  QGMMA.64x8x32.F32.E4M3.E4M3 R28, gdesc[UR16], R28 ;  /* 0x00000000101c79f3 */ /* 0x000fe2000870081c */
[----:B------:R-:W-:Y:S02]  /*1a40*/  UIADD3 UR16, UR6, 0x6, URZ ;  /* 0x0000000606107890 */ /* 0x000fe4000fffe03f */
[----:B------:R-:W-:Y:S01]  /*1a50*/  UIADD3 UR18, UR7, 0x6, URZ ;  /* 0x0000000607127890 */ /* 0x000fe2000fffe03f */
[----:B------:R-:W-:Y:S01]  /*1a60*/  ULDC UR6, c[0x0][0x50c] ;  /* 0x0001430000067ab9 */ /* 0x000fe20000000800 */
[----:B------:R-:W-:Y:S01]  /*1a70*/  UMOV UR17, 0x40000040 ;  /* 0x4000004000117882 */ /* 0x000fe20000000000 */
[----:B------:R-:W-:Y:S01]  /*1a80*/  UISETP.NE.AND UP0, UPT, UR6, 0x4, UPT ;  /* 0x000000040600788c */ /* 0x000fe2000bf05270 */
[----:B------:R-:W-:Y:S02]  /*1a90*/  UMOV UR19, 0x40000000 ;  /* 0x4000000000137882 */ /* 0x000fe40000000000 */
[----:B------:R-:W-:Y:S01]  /*1aa0*/  UMOV UR6, 0x4 ;  /* 0x0000000400067882 */ /* 0x000fe20000000000 */
[----:B------:R-:W-:-:S06]  /*1ab0*/  USEL UR7, URZ, 0x1, UP0 ;  /* 0x000000013f077887 */ /* 0x000fcc0008000000 */
[----:B------:R-:W-:Y:S01]  /*1ac0*/  ISETP.NE.AND P0, PT, RZ, UR7, PT ;  /* 0x00000007ff007c0c */ /* 0x000fe2000bf05270 */
[----:B------:R-:W-:-:S12]  /*1ad0*/  QGMMA.64x8x32.F32.E4M3.E4M3 R28, gdesc[UR16], R28, gsb0 ;  /* 0x00000000101c79f3 */ /* 0x000fd8000800081c */
[----:B------:R-:W-:Y:S05]  /*1ae0*/  @!P0 BRA `(.L_x_22) ;  /* 0x0000000000188947 */ /* 0x000fea0003800000 */
[----:B------:R-:W-:Y:S02]  /*1af0*/  WARPGROUP.DEPBAR.LE gsb0, 0x0 ;  /* 0x00008000000079c5 */ /* 0x000fe40000010000 */
[----:B------:R-:W-:-:S01]  /*1b00*/  FADD R27, RZ, R28 ;  /* 0x0000001cff1b7221 */ /* 0x000fc20000000000 */
[----:B------:R-:W-:Y:S01]  /*1b10*/  FADD R32, RZ, R29 ;  /* 0x0000001dff207221 */ /* 0x000fe20000000000 */
[----:B------:R-:W-:-:S01]  /*1b20*/  FADD R25, RZ, R30 ;  /* 0x0000001eff197221 */ /* 0x000fc20000000000 */
[----:B------:R-:W-:Y:S01]  /*1b30*/  FADD R26, RZ, R31 ;  /* 0x0000001fff1a7221 */ /* 0x000fe20000000000 */
[----:B------:R-:W-:-:S06]  /*1b40*/  UMOV UR6, URZ ;  /* 0x0000003f00067c82 */ /* 0x000fcc0008000000 */
.L_x_22:
[----:B------:R-:W-:-:S04]  /*1b50*/  UIADD3 UR25, UR5, 0x1, URZ ;  /* 0x0000000105197890 */ /* 0x000fc8000fffe03f */
[----:B------:R-:W-:-:S04]  /*1b60*/  UISETP.NE.AND UP0, UPT, UR25, 0x19, UPT ;  /* 0x000000191900788c */ /* 0x000fc8000bf05270 */
[----:B------:R-:W-:Y:S02]  /*1b70*/  USEL UR8, URZ, 0x1, UP0 ;  /* 0x000000013f087887 */ /* 0x000fe40008000000 */
[----:B------:R-:W-:Y:S02]  /*1b80*/  USEL UR25, UR25, URZ, UP0 ;  /* 0x0000003f19197287 */ /* 0x000fe40008000000 */
[----:B------:R-:W-:-:S06]  /*1b90*/  ULOP3.LUT UR8, UR4, UR8, URZ, 0x3c, !UPT ;  /* 0x0000000804087292 */ /* 0x000fcc000f8e3c3f */
[----:B------:R-:W-:Y:S01]  /*1ba0*/  IMAD.U32 R18, RZ, RZ, UR8 ;  /* 0x00000008ff127e24 */ /* 0x000fe2000f8e00ff */
[----:B------:R-:W-:-:S06]  /*1bb0*/  UMOV UR8, 0x1 ;  /* 0x0000000100087882 */ /* 0x000fcc0000000000 */
.L_x_17:
[----:B------:R-:W-:-:S06]  /*1bc0*/  UISETP.GE.AND UP0, UPT, UR10, 0x1, UPT ;  /* 0x000000010a00788c */ /* 0x000fcc000bf06270 */
[----:B------:R-:W-:-:S13]  /*1bd0*/  PLOP3.LUT P0, PT, PT, PT, UP0, 0x80, 0x0 ;  /* 0x000000000000781c */ /* 0x000fda0003f0f008 */
[----:B------:R-:W-:Y:S05]  /*1be0*/  @!P0 BRA `(.L_x_23) ;  /* 0x0000000400248947 */ /* 0x000fea0003800000 */
[----:B01----:R-:W-:Y:S01]  /*1bf0*/  IMAD.U32 R15, RZ, RZ, UR10 ;  /* 0x0000000aff0f7e24 */ /* 0x003fe2000f8e00ff */
[----:B------:R-:W-:Y:S01]  /*1c00*/  UMOV UR26, UR5 ;  /* 0x00000005001a7c82 */ /* 0x000fe20008000000 */
[----:B------:R-:W-:-:S05]  /*1c10*/  ULDC UR27, c[0x0][0x50c] ;  /* 0x00014300001b7ab9 */ /* 0x000fca0000000800 */
.L_x_31:
[----:B------:R-:W-:-:S13]  /*1c20*/  ISETP.NE.AND P1, PT, R36, 0x3, PT ;  /* 0x000000032400780c */ /* 0x000fda0003f25270 */
[----:B01----:R-:W-:Y:S05]  /*1c30*/  @!P1 BRA `(.L_x_24) ;  /* 0x0000000000049947 */ /* 0x003fea0003800000 */
[----:B------:R-:W-:Y:S01]  /*1c40*/  BPT.TRAP 0x1 ;  /* 0x000000040000795c */ /* 0x000fe20000300000 */
.L_x_24:
[----:B------:R-:W-:Y:S01]  /*1c50*/  ULEA UR16, UR25, UR9, 0x3 ;  /* 0x0000000919107291 */ /* 0x000fe2000f8e183f */
[----:B------:R-:W-:-:S08]  /*1c60*/  SHF.L.U32 R16, R18, 0x1f, RZ ;  /* 0x0000001f12107819 */ /* 0x000fd000000006ff */
[----:B------:R0:W1:Y:S01]  /*1c70*/  SYNCS.PHASECHK.TRANS64.TRYWAIT P0, [UR16], R16 ;  /* 0x00000010ff0075a7 */ /* 0x0000620008000150 */
[----:B------:R-:W-:Y:S05]  /*1c80*/  @!P1 BRA `(.L_x_25) ;  /* 0x0000000000049947 */ /* 0x000fea0003800000 */
[----:B------:R-:W-:Y:S01]  /*1c90*/  BPT.TRAP 0x1 ;  /* 0x000000040000795c */ /* 0x000fe20000300000 */
.L_x_25:
[----:B-1----:R-:W-:Y:S05]  /*1ca0*/  @P0 BRA `(.L_x_26) ;  /* 0x0000000000080947 */ /* 0x002fea0003800000 */
[----:B------:R-:W1:Y:S02]  /*1cb0*/  SYNCS.PHASECHK.TRANS64.TRYWAIT P0, [UR16], R16 ;  /* 0x00000010ff0075a7 */ /* 0x000e640008000150 */
[----:B-1----:R-:W-:Y:S05]  /*1cc0*/  @!P0 BRA `(.L_x_27) ;  /* 0x00000030005c8947 */ /* 0x002fea0003800000 */
.L_x_26:
[----:B------:R-:W-:Y:S01]  /*1cd0*/  UISETP.NE.AND UP0, UPT, UR7, URZ, UPT ;  /* 0x0000003f0700728c */ /* 0x000fe2000bf05270 */
[----:B------:R-:W-:Y:S01]  /*1ce0*/  WARPGROUP.ARRIVE ;  /* 0x00000000000079c5 */ /* 0x000fe20000000000 */
[----:B------:R-:W-:Y:S02]  /*1cf0*/  ULEA UR7, UR25, UR15, 0x9 ;  /* 0x0000000f19077291 */ /* 0x000fe4000f8e483f */
[----:B------:R-:W-:Y:S01]  /*1d00*/  USEL UR8, UR8, URZ, !UP0 ;  /* 0x0000003f08087287 */ /* 0x000fe2000c000000 */
[----:B------:R-:W-:Y:S01]  /*1d10*/  UMOV UR17, 0x40000040 ;  /* 0x4000004000117882 */ /* 0x000fe20000000000 */
[----:B------:R-:W-:Y:S02]  /*1d20*/  UMOV UR19, 0x40000000 ;  /* 0x4000000000137882 */ /* 0x000fe40000000000 */
[----:B------:R-:W-:Y:S02]  /*1d30*/  UISETP.NE.U32.AND UP0, UPT, UR8, URZ, UPT ;  /* 0x0000003f0800728c */ /* 0x000fe4000bf05070 */
[----:B------:R-:W-:Y:S01]  /*1d40*/  ULEA UR8, UR25, UR14, 0x6 ;  /* 0x0000000e19087291 */ /* 0x000fe2000f8e303f */
[----:B------:R-:W-:Y:S01]  /*1d50*/  UMOV UR16, UR7 ;  /* 0x0000000700107c82 */ /* 0x000fe20008000000 */
[----:B------:R-:W-:-:S05]  /*1d60*/  UIADD3 UR6, UR6, 0x4, URZ ;  /* 0x0000000406067890 */ /* 0x000fca000fffe03f */
[----:B------:R-:W-:Y:S02]  /*1d70*/  UMOV UR18, UR8 ;  /* 0x0000000800127c82 */ /* 0x000fe40008000000 */
[----:B------:R-:W-:Y:S01]  /*1d80*/  QGMMA.64x8x32.F32.E4M3.E4M3 R28, gdesc[UR16], R28, UP0 ;  /* 0x00000000101c79f3 */ /* 0x000fe2000bf0081c */
[----:B------:R-:W-:Y:S02]  /*1d90*/  UIADD3 UR16, UR7, 0x2, URZ ;  /* 0x0000000207107890 */ /* 0x000fe4000fffe03f */
[----:B------:R-:W-:Y:S01]  /*1da0*/  UIADD3 UR18, UR8, 0x2, URZ ;  /* 0x0000000208127890 */ /* 0x000fe2000fffe03f */
[----:B------:R-:W-:Y:S01]  /*1db0*/  UMOV UR17, 0x40000040 ;  /* 0x4000004000117882 */ /* 0x000fe20000000000 */
[----:B------:R-:W-:Y:S01]  /*1dc0*/  UMOV UR19, 0x40000000 ;  /* 0x4000000000137882 */ /* 0x000fe20000000000 */
[----:B------:R-:W-:-:S06]  /*1dd0*/  UISETP.NE.AND UP0, UPT, UR6, UR27, UPT ;  /* 0x0000001b0600728c */ /* 0x000fcc000bf05270 */
        /* <DEDUP_REMOVED lines=8> */
[----:B------:R-:W-:Y:S01]  /*1e60*/  UMOV UR17, 0x40000040 ;  /* 0x4000004000117882 */ /* 0x000fe20000000000 */
[----:B------:R-:W-:Y:S01]  /*1e70*/  UMOV UR19, 0x40000000 ;  /* 0x4000000000137882 */ /* 0x000fe20000000000 */
[----:B------:R-:W-:-:S06]  /*1e80*/  USEL UR7, URZ, 0x1, UP0 ;  /* 0x000000013f077887 */ /* 0x000fcc0008000000 */
[----:B------:R-:W-:Y:S01]  /*1e90*/  ISETP.NE.AND P0, PT, RZ, UR7, PT ;  /* 0x00000007ff007c0c */ /* 0x000fe2000bf05270 */
[----:B------:R-:W-:Y:S03]  /*1ea0*/  QGMMA.64x8x32.F32.E4M3.E4M3 R28, gdesc[UR16], R28, gsb0 ;  /* 0x00000000101c79f3 */ /* 0x000fe6000800081c */
[----:B------:R-:W-:-:S09]  /*1eb0*/  WARPGROUP.DEPBAR.LE gsb0, 0x1 ;  /* 0x00008000000079c5 */ /* 0x000fd20000010100 */
[----:B------:R-:W-:Y:S05]  /*1ec0*/  @!P0 BRA `(.L_x_28) ;  /* 0x0000000000188947 */ /* 0x000fea0003800000 */
[----:B------:R-:W-:Y:S02]  /*1ed0*/  WARPGROUP.DEPBAR.LE gsb0, 0x0 ;  /* 0x00008000000079c5 */ /* 0x000fe40000010000 */
[----:B------:R-:W-:-:S01]  /*1ee0*/  FADD R27, R28, R27 ;  /* 0x0000001b1c1b7221 */ /* 0x000fc20000000000 */
[----:B------:R-:W-:Y:S01]  /*1ef0*/  FADD R32, R29, R32 ;  /* 0x000000201d207221 */ /* 0x000fe20000000000 */
[----:B------:R-:W-:-:S01]  /*1f00*/  FADD R25, R30, R25 ;  /* 0x000000191e197221 */ /* 0x000fc20000000000 */
[----:B------:R-:W-:Y:S01]  /*1f10*/  FADD R26, R26, R31 ;  /* 0x0000001f1a1a7221 */ /* 0x000fe20000000000 */
[----:B------:R-:W-:-:S06]  /*1f20*/  UMOV UR6, URZ ;  /* 0x0000003f00067c82 */ /* 0x000fcc0008000000 */
.L_x_28:
[----:B------:R-:W-:Y:S05]  /*1f30*/  @!P1 BRA `(.L_x_29) ;  /* 0x0000000000049947 */ /* 0x000fea0003800000 */
[----:B------:R-:W-:Y:S01]  /*1f40*/  BPT.TRAP 0x1 ;  /* 0x000000040000795c */ /* 0x000fe20000300000 */
.L_x_29:
[----:B------:R-:W-:Y:S01]  /*1f50*/  ULEA UR8, UR26, UR9, 0x3 ;  /* 0x000000091a087291 */ /* 0x000fe2000f8e183f */
[----:B------:R-:W-:-:S03]  /*1f60*/  ISETP.GT.U32.AND P0, PT, R0, 0x1, PT ;  /* 0x000000010000780c */ /* 0x000fc60003f04070 */
[----:B------:R-:W-:-:S04]  /*1f70*/  UIADD3 UR8, UR8, 0xc8, URZ ;  /* 0x000000c808087890 */ /* 0x000fc8000fffe03f */
[----:B------:R-:W-:-:S09]  /*1f80*/  UPRMT UR8, URZ, 0x654, UR8 ;  /* 0x000006543f087896 */ /* 0x000fd20008000008 */
[----:B------:R-:W-:Y:S01]  /*1f90*/  SYNCS.ARRIVE.TRANS64.RED.A1T0 RZ, [UR8], RZ ;  /* 0x000000ffffff79a7 */ /* 0x000fe20008100408 */
[----:B------:R-:W-:Y:S05]  /*1fa0*/  @P0 BRA `(.L_x_30) ;  /* 0x0000000000040947 */ /* 0x000fea0003800000 */
[----:B------:R-:W-:Y:S01]  /*1fb0*/  BPT.TRAP 0x1 ;  /* 0x000000040000795c */ /* 0x000fe20000300000 */
.L_x_30:
[----:B------:R-:W-:Y:S01]  /*1fc0*/  UIADD3 UR25, UR25, 0x1, URZ ;  /* 0x0000000119197890 */ /* 0x000fe2000fffe03f */
[C---:B------:R-:W-:Y:S01]  /*1fd0*/  ISETP.GT.AND P0, PT, R15.reuse, 0x1, PT ;  /* 0x000000010f00780c */ /* 0x040fe20003f04270 */
[----:B------:R-:W-:Y:S01]  /*1fe0*/  UIADD3 UR26, UR26, 0x1, URZ ;  /* 0x000000011a1a7890 */ /* 0x000fe2000fffe03f */
[----:B------:R-:W-:Y:S01]  /*1ff0*/  VIADD R15, R15, 0xffffffff ;  /* 0xffffffff0f0f7836 */ /* 0x000fe20000000000 */
[----:B------:R-:W-:Y:S02]  /*2000*/  UISETP.NE.AND UP0, UPT, UR25, 0x19, UPT ;  /* 0x000000191900788c */ /* 0x000fe4000bf05270 */
[----:B------:R-:W-:Y:S02]  /*2010*/  UISETP.NE.AND UP1, UPT, UR26, 0x19, UPT ;  /* 0x000000191a00788c */ /* 0x000fe4000bf25270 */
[----:B------:R-:W-:Y:S02]  /*2020*/  USEL UR8, URZ, 0x1, UP0 ;  /* 0x000000013f087887 */ /* 0x000fe40008000000 */
[----:B------:R-:W-:-:S02]  /*2030*/  USEL UR25, UR25, URZ, UP0 ;  /* 0x0000003f19197287 */ /* 0x000fc40008000000 */
[----:B------:R-:W-:Y:S02]  /*2040*/  USEL UR26, UR26, URZ, UP1 ;  /* 0x0000003f1a1a7287 */ /* 0x000fe40008800000 */
[----:B------:R-:W-:Y:S01]  /*2050*/  LOP3.LUT R18, R18, UR8, RZ, 0x3c, !PT ;  /* 0x0000000812127c12 */ /* 0x000fe2000f8e3cff */
[----:B------:R-:W-:Y:S01]  /*2060*/  UMOV UR8, 0x1 ;  /* 0x0000000100087882 */ /* 0x000fe20000000000 */
[----:B------:R-:W-:Y:S08]  /*2070*/  @P0 BRA `(.L_x_31) ;  /* 0xfffffff800e80947 */ /* 0x000ff0000383ffff */
.L_x_23:
[----:B------:R-:W-:Y:S01]  /*2080*/  UISETP.NE.AND UP0, UPT, UR6, URZ, UPT ;  /* 0x0000003f0600728c */ /* 0x000fe2000bf05270 */
[----:B01----:R-:W0:Y:S01]  /*2090*/  LDC R15, c[0x0][0x28c] ;  /* 0x0000a300ff0f7b82 */ /* 0x003e220000000800 */
[----:B------:R-:W-:Y:S02]  /*20a0*/  IMAD.U32 R16, RZ, RZ, UR24 ;  /* 0x00000018ff107e24 */ /* 0x000fe4000f8e00ff */
[----:B------:R-:W-:-:S06]  /*20b0*/  USEL UR6, URZ, 0x1, !UP0 ;  /* 0x000000013f067887 */ /* 0x000fcc000c000000 */
[----:B------:R-:W-:-:S13]  /*20c0*/  ISETP.NE.AND P0, PT, RZ, UR6, PT ;  /* 0x00000006ff007c0c */ /* 0x000fda000bf05270 */
[----:B------:R-:W-:Y:S05]  /*20d0*/  @!P0 BRA `(.L_x_32) ;  /* 0x0000000000148947 */ /* 0x000fea0003800000 */
[----:B------:R-:W-:Y:S02]  /*20e0*/  WARPGROUP.DEPBAR.LE gsb0, 0x0 ;  /* 0x00008000000079c5 */ /* 0x000fe40000010000 */
[----:B------:R-:W-:Y:S01]  /*20f0*/  FADD R27, R28, R27 ;  /* 0x0000001b1c1b7221 */ /* 0x000fe20000000000 */
[----:B------:R-:W-:Y:S01]  /*2100*/  FADD R32, R29, R32 ;  /* 0x000000201d207221 */ /* 0x000fe20000000000 */
[----:B------:R-:W-:Y:S01]  /*2110*/  FADD R25, R30, R25 ;  /* 0x000000191e197221 */ /* 0x000fe20000000000 */
[----:B------:R-:W-:-:S07]  /*2120*/  FADD R26, R26, R31 ;  /* 0x0000001f1a1a7221 */ /* 0x000fce0000000000 */
.L_x_32:
[----:B0-----:R-:W-:Y:S01]  /*2130*/  ISETP.GE.AND P0, PT, R15, 0x1, PT ;  /* 0x000000010f00780c */ /* 0x001fe20003f06270 */
[----:B------:R0:W-:Y:S01]  /*2140*/  SYNCS.ARRIVE.TRANS64.A1T0 RZ, [R16+UR23], RZ ;  /* 0x000000ff10ff79a7 */ /* 0x0001e20008100017 */
[----:B------:R-:W-:-:S11]  /*2150*/  WARPGROUP.DEPBAR.LE gsb0, 0x0 ;  /* 0x00008000000079c5 */ /* 0x000fd60000010000 */
[----:B------:R-:W-:Y:S05]  /*2160*/  @!P0 BRA `(.L_x_33) ;  /* 0x0000000000388947 */ /* 0x000fea0003800000 */
[----:B------:R-:W-:-:S13]  /*2170*/  ISETP.NE.AND P0, PT, R36, 0x3, PT ;  /* 0x000000032400780c */ /* 0x000fda0003f05270 */
[----:B------:R-:W-:Y:S05]  /*2180*/  @!P0 BRA `(.L_x_34) ;  /* 0x0000000000048947 */ /* 0x000fea0003800000 */
[----:B------:R-:W-:Y:S01]  /*2190*/  BPT.TRAP 0x1 ;  /* 0x000000040000795c */ /* 0x000fe20000300000 */
.L_x_34:
[----:B------:R-:W-:Y:S01]  /*21a0*/  UIADD3 UR8, UR10, UR5, URZ ;  /* 0x000000050a087290 */ /* 0x000fe2000fffe03f */
[----:B------:R-:W-:-:S03]  /*21b0*/  ISETP.GT.U32.AND P0, PT, R0, 0x1, PT ;  /* 0x000000010000780c */ /* 0x000fc60003f04070 */
[----:B------:R-:W-:-:S04]  /*21c0*/  UIMAD.WIDE.U32 UR6, UR8, 0x51eb851f, URZ ;  /* 0x51eb851f080678a5 */ /* 0x000fc8000f8e003f */
[----:B------:R-:W-:-:S04]  /*21d0*/  USHF.R.U32.HI UR6, URZ, 0x3, UR7 ;  /* 0x000000033f067899 */ /* 0x000fc80008011607 */
[----:B------:R-:W-:-:S04]  /*21e0*/  UIMAD UR8, UR6, -0x19, UR8 ;  /* 0xffffffe7060878a4 */ /* 0x000fc8000f8e0208 */
[----:B------:R-:W-:-:S04]  /*21f0*/  ULEA UR8, UR8, UR9, 0x3 ;  /* 0x0000000908087291 */ /* 0x000fc8000f8e183f */
[----:B------:R-:W-:-:S04]  /*2200*/  UIADD3 UR8, UR8, 0xc8, URZ ;  /* 0x000000c808087890 */ /* 0x000fc8000fffe03f */
[----:B------:R-:W-:-:S09]  /*2210*/  UPRMT UR8, URZ, 0x654, UR8 ;  /* 0x000006543f087896 */ /* 0x000fd20008000008 */
[----:B------:R-:W-:Y:S01]  /*2220*/  SYNCS.ARRIVE.TRANS64.RED.A1T0 RZ, [UR8], RZ ;  /* 0x000000ffffff79a7 */ /* 0x000fe20008100408 */
[----:B------:R-:W-:Y:S05]  /*2230*/  @P0 BRA `(.L_x_33) ;  /* 0x0000000000040947 */ /* 0x000fea0003800000 */
[----:B------:R-:W-:Y:S01]  /*2240*/  BPT.TRAP 0x1 ;  /* 0x000000040000795c */ /* 0x000fe20000300000 */
.L_x_33:
[----:B------:R-:W-:Y:S01]  /*2250*/  SHF.L.U32 R15, R37, 0x1f, RZ ;  /* 0x0000001f250f7819 */ /* 0x000fe200000006ff */
[----:B------:R-:W-:Y:S01]  /*2260*/  UIADD3 UR5, UR22, UR5, URZ ;  /* 0x0000000516057290 */ /* 0x000fe2000fffe03f */
[----:B------:R-:W1:Y:S01]  /*2270*/  LDC R28, c[0x0][0x288] ;  /* 0x0000a200ff1c7b82 */ /* 0x000e620000000800 */
[----:B------:R-:W-:Y:S01]  /*2280*/  UISETP.GE.U32.AND UP1, UPT, UR22, 0x19, UPT ;  /* 0x000000191600788c */ /* 0x000fe2000bf26070 */
[----:B------:R-:W-:Y:S01]  /*2290*/  IMAD.SHL.U32 R18, R13, 0x2, RZ ;  /* 0x000000020d127824 */ /* 0x000fe200078e00ff */
[----:B------:R-:W-:Y:S02]  /*22a0*/  UISETP.GT.U32.AND UP0, UPT, UR5, 0x18, UPT ;  /* 0x000000180500788c */ /* 0x000fe4000bf04070 */
[----:B------:R-:W-:Y:S02]  /*22b0*/  UIMAD.WIDE.U32 UR6, UR5, 0x51eb851f, URZ ;  /* 0x51eb851f050678a5 */ /* 0x000fe4000f8e003f */
[----:B------:R-:W-:Y:S01]  /*22c0*/  UISETP.LT.U32.AND UP0, UPT, UR22, 0x19, UP0 ;  /* 0x000000191600788c */ /* 0x000fe20008701070 */
[----:B------:R-:W2:Y:S01]  /*22d0*/  SYNCS.PHASECHK.TRANS64.TRYWAIT P0, [UR11+0x8], R15 ;  /* 0x0000080fff0075a7 */ /* 0x000ea2000800014b */
[----:B------:R-:W-:Y:S01]  /*22e0*/  USHF.R.U32.HI UR6, URZ, 0x3, UR7 ;  /* 0x000000033f067899 */ /* 0x000fe20008011607 */
[----:B------:R-:W-:Y:S01]  /*22f0*/  SHF.R.S32.HI R19, RZ, 0x1f, R18 ;  /* 0x0000001fff137819 */ /* 0x000fe20000011412 */
[----:B------:R-:W-:-:S02]  /*2300*/  USEL UR8, URZ, 0x1, !UP0 ;  /* 0x000000013f087887 */ /* 0x000fc4000c000000 */
[----:B------:R-:W-:Y:S02]  /*2310*/  UIMAD UR5, UR6, -0x19, UR5 ;  /* 0xffffffe7060578a4 */ /* 0x000fe4000f8e0205 */
[----:B------:R-:W-:-:S04]  /*2320*/  ULOP3.LUT UR4, UR4, UR8, URZ, 0x3c, !UPT ;  /* 0x0000000804047292 */ /* 0x000fc8000f8e3c3f */
[----:B------:R-:W-:Y:S01]  /*2330*/  @UP1 ULOP3.LUT UR4, UR4, 0x1, UR6, 0x78, !UPT ;  /* 0x0000000104041892 */ /* 0x000fe2000f8e7806 */
[----:B-12---:R-:W-:Y:S11]  /*2340*/  @!P0 BRA `(.L_x_35) ;  /* 0x0000002800d48947 */ /* 0x006ff60003800000 */
.L_x_94:
[----:B------:R-:W-:Y:S01]  /*2350*/  IMAD.SHL.U32 R20, R5, 0x40, RZ ;  /* 0x0000004005147824 */ /* 0x000fe200078e00ff */
[----:B------:R-:W-:Y:S01]  /*2360*/  ULDC UR8, c[0x0][0x284] ;  /* 0x0000a10000087ab9 */ /* 0x000fe20000000800 */
[----:B0-----:R-:W-:Y:S01]  /*2370*/  IMAD.SHL.U32 R15, R4, 0x8, RZ ;  /* 0x00000008040f7824 */ /* 0x001fe200078e00ff */
[----:B------:R-:W-:Y:S01]  /*2380*/  SHF.R.S32.HI R33, RZ, 0x1f, R14 ;  /* 0x0000001fff217819 */ /* 0x000fe2000001140e */
[----:B------:R-:W-:Y:S01]  /*2390*/  ULDC.64 UR6, c[0x0][0x5d0] ;  /* 0x0001740000067ab9 */ /* 0x000fe20000000a00 */
[----:B------:R-:W-:Y:S01]  /*23a0*/  ISETP.GE.AND P0, PT, R20, UR8, PT ;  /* 0x0000000814007c0c */ /* 0x000fe2000bf06270 */
[----:B------:R-:W-:Y:S01]  /*23b0*/  IMAD.WIDE.U32 R16, R14, UR6, R18 ;  /* 0x000000060e107c25 */ /* 0x000fe2000f8e0012 */
[----:B------:R-:W-:Y:S02]  /*23c0*/  SHF.R.S32.HI R29, RZ, 0x1f, R15 ;  /* 0x0000001fff1d7819 */ /* 0x000fe4000001140f */
[----:B------:R-:W-:Y:S01]  /*23d0*/  ISETP.GE.OR P0, PT, R15, R28, P0 ;  /* 0x0000001c0f00720c */ /* 0x000fe20000706670 */
[----:B------:R-:W-:Y:S01]  /*23e0*/  IMAD R21, R33, UR6, RZ ;  /* 0x0000000621157c24 */ /* 0x000fe2000f8e02ff */
[----:B------:R-:W-:-:S03]  /*23f0*/  IADD3 R20, P1, R15, R16, RZ ;  /* 0x000000100f147210 */ /* 0x000fc60007f3e0ff */
[----:B------:R-:W-:-:S05]  /*2400*/  IMAD R21, R14, UR7, R21 ;  /* 0x000000070e157c24 */ /* 0x000fca000f8e0215 */
[----:B------:R-:W-:-:S03]  /*2410*/  IADD3.X R21, R29, R17, R21, P1, !PT ;  /* 0x000000111d157210 */ /* 0x000fc60000ffe415 */
[----:B------:R-:W-:Y:S05]  /*2420*/  @P0 BRA `(.L_x_36) ;  /* 0x0000000400d00947 */ /* 0x000fea0003800000 */
[----:B------:R-:W0:Y:S01]  /*2430*/  LDC.64 R30, c[0x0][0x5c8] ;  /* 0x00017200ff1e7b82 */ /* 0x000e220000000a00 */
[----:B------:R-:W-:Y:S01]  /*2440*/  IMAD.WIDE R16, R5, 0x40, R2 ;  /* 0x0000004005107825 */ /* 0x000fe200078e0202 */
[----:B------:R-:W-:Y:S01]  /*2450*/  ULDC.64 UR6, c[0x0][0x5c0] ;  /* 0x0001700000067ab9 */ /* 0x000fe20000000a00 */
[----:B------:R-:W-:Y:S02]  /*2460*/  BSSY B0, `(.L_x_36) ;  /* 0x0000070000007945 */ /* 0x000fe40003800000 */
[----:B------:R-:W-:-:S04]  /*2470*/  IMAD R28, R13, -0x2, R28 ;  /* 0xfffffffe0d1c7824 */ /* 0x000fc800078e021c */
[----:B------:R-:W-:Y:S02]  /*2480*/  IMAD.IADD R34, R28, 0x1, -R15 ;  /* 0x000000011c227824 */ /* 0x000fe400078e0a0f */
[-C--:B0-----:R-:W-:Y:S02]  /*2490*/  IMAD R22, R17, R30.reuse, RZ ;  /* 0x0000001e11167224 */ /* 0x081fe400078e02ff */
[----:B------:R-:W-:-:S04]  /*24a0*/  IMAD.WIDE.U32 R20, R16, R30, R20 ;  /* 0x0000001e10147225 */ /* 0x000fc800078e0014 */
[----:B------:R-:W-:Y:S01]  /*24b0*/  IMAD R23, R16, R31, R22 ;  /* 0x0000001f10177224 */ /* 0x000fe200078e0216 */
[----:B------:R-:W-:Y:S02]  /*24c0*/  LEA R22, P0, R30, R20, 0x3 ;  /* 0x000000141e167211 */ /* 0x000fe400078018ff */
[----:B------:R-:W-:Y:S01]  /*24d0*/  IADD3 R20, P1, R20, UR6, RZ ;  /* 0x0000000614147c10 */ /* 0x000fe2000ff3e0ff */
[----:B------:R-:W-:Y:S01]  /*24e0*/  IMAD.IADD R21, R21, 0x1, R23 ;  /* 0x0000000115157824 */ /* 0x000fe200078e0217 */
[----:B------:R-:W-:-:S04]  /*24f0*/  IADD3 R22, P3, R22, UR6, RZ ;  /* 0x0000000616167c10 */ /* 0x000fc8000ff7e0ff */
[----:B------:R-:W-:Y:S02]  /*2500*/  LEA.HI.X R23, R30, R21, R31, 0x3, P0 ;  /* 0x000000151e177211 */ /* 0x000fe400000f1c1f */
[----:B---3-5:R-:W-:Y:S02]  /*2510*/  FSETP.NEU.AND P0, PT, R12, RZ, PT ;  /* 0x000000ff0c00720b */ /* 0x028fe40003f0d000 */
[----:B------:R-:W-:Y:S02]  /*2520*/  IADD3.X R21, R21, UR7, RZ, P1, !PT ;  /* 0x0000000715157c10 */ /* 0x000fe40008ffe4ff */
[----:B------:R-:W-:-:S09]  /*2530*/  IADD3.X R23, R23, UR7, RZ, P3, !PT ;  /* 0x0000000717177c10 */ /* 0x000fd20009ffe4ff */
[----:B------:R-:W-:Y:S05]  /*2540*/  @!P0 BRA `(.L_x_37) ;  /* 0x0000000400388947 */ /* 0x000fea0003800000 */
[----:B------:R-:W-:Y:S01]  /*2550*/  ULDC.64 UR6, c[0x0][0x5b8] ;  /* 0x00016e0000067ab9 */ /* 0x000fe20000000a00 */
[----:B------:R-:W-:Y:S01]  /*2560*/  IMAD R5, R5, -0x40, R24 ;  /* 0xffffffc005057824 */ /* 0x000fe200078e0218 */
[----:B------:R-:W-:Y:S01]  /*2570*/  ULDC.64 UR16, c[0x0][0x5a8] ;  /* 0x00016a0000107ab9 */ /* 0x000fe20000000a00 */
[----:B------:R-:W-:Y:S01]  /*2580*/  IMAD.WIDE.U32 R18, R14, UR6, R18 ;  /* 0x000000060e127c25 */ /* 0x000fe2000f8e0012 */
[----:B------:R-:W-:Y:S03]  /*2590*/  BSSY B1, `(.L_x_38) ;  /* 0x0000010000017945 */ /* 0x000fe60003800000 */
[----:B------:R-:W-:Y:S01]  /*25a0*/  IMAD R31, R33, UR6, RZ ;  /* 0x00000006211f7c24 */ /* 0x000fe2000f8e02ff */
[----:B------:R-:W-:-:S03]  /*25b0*/  IADD3 R18, P0, R15, R18, RZ ;  /* 0x000000120f127210 */ /* 0x000fc60007f1e0ff */
[----:B------:R-:W-:Y:S01]  /*25c0*/  IMAD R31, R14, UR7, R31 ;  /* 0x000000070e1f7c24 */ /* 0x000fe2000f8e021f */
[----:B------:R-:W-:-:S04]  /*25d0*/  ULDC.64 UR6, c[0x0][0x5b0] ;  /* 0x00016c0000067ab9 */ /* 0x000fc80000000a00 */
[----:B------:R-:W-:Y:S01]  /*25e0*/  IADD3.X R19, R29, R19, R31, P0, !PT ;  /* 0x000000131d137210 */ /* 0x000fe200007fe41f */
[----:B------:R-:W-:Y:S01]  /*25f0*/  IMAD R29, R17, UR6, RZ ;  /* 0x00000006111d7c24 */ /* 0x000fe2000f8e02ff */
[----:B------:R-:W-:Y:S01]  /*2600*/  ISETP.GE.AND P0, PT, R5, 0x1, PT ;  /* 0x000000010500780c */ /* 0x000fe20003f06270 */
[----:B------:R-:W-:-:S03]  /*2610*/  IMAD.WIDE.U32 R14, R16, UR6, R18 ;  /* 0x00000006100e7c25 */ /* 0x000fc6000f8e0012 */
[----:B------:R-:W-:Y:S01]  /*2620*/  ISETP.LT.OR P3, PT, R34, 0x1, !P0 ;  /* 0x000000012200780c */ /* 0x000fe20004761670 */
[----:B------:R-:W-:Y:S01]  /*2630*/  IMAD R29, R16, UR7, R29 ;  /* 0x00000007101d7c24 */ /* 0x000fe2000f8e021d */
[----:B------:R-:W-:-:S04]  /*2640*/  IADD3 R14, P1, R14, UR16, RZ ;  /* 0x000000100e0e7c10 */ /* 0x000fc8000ff3e0ff */
[--C-:B------:R-:W-:Y:S02]  /*2650*/  IADD3.X R15, R15, UR17, R29.reuse, P1, !PT ;  /* 0x000000110f0f7c10 */ /* 0x100fe40008ffe41d */
[----:B------:R-:W-:-:S05]  /*2660*/  PRMT R29, RZ, 0x7610, R29 ;  /* 0x00007610ff1d7816 */ /* 0x000fca000000001d */
[----:B------:R-:W-:Y:S05]  /*2670*/  @P3 BRA `(.L_x_39) ;  /* 0x0000000000043947 */ /* 0x000fea0003800000 */
[----:B------:R0:W5:Y:S02]  /*2680*/  LDG.E.U8 R29, desc[UR20][R14.64] ;  /* 0x000000140e1d7981 */ /* 0x000164000c1e1100 */
.L_x_39:
[----:B------:R-:W-:Y:S05]  /*2690*/  BSYNC B1 ;  /* 0x0000000000017941 */ /* 0x000fea0003800000 */
.L_x_38:
[----:B-----5:R-:W-:Y:S01]  /*26a0*/  LOP3.LUT R29, R29, 0xff, RZ, 0xc0, !PT ;  /* 0x000000ff1d1d7812 */ /* 0x020fe200078ec0ff */
[----:B------:R-:W-:Y:S01]  /*26b0*/  BSSY B1, `(.L_x_40) ;  /* 0x000000b000017945 */ /* 0x000fe20003800000 */
[----:B------:R-:W-:Y:S02]  /*26c0*/  ISETP.LT.OR P0, PT, R34, 0x2, !P0 ;  /* 0x000000022200780c */ /* 0x000fe40004701670 */
[----:B------:R-:W-:-:S05]  /*26d0*/  F2FP.F16.E4M3.UNPACK_B R29, R29 ;  /* 0x0000001dff1d723e */ /* 0x000fca00020006ff */
[----:B------:R-:W-:-:S05]  /*26e0*/  HADD2.F32 R29, -RZ, R29.H0_H0 ;  /* 0x2000001dff1d7230 */ /* 0x000fca0000004100 */
[----:B------:R-:W-:-:S04]  /*26f0*/  FMUL R30, R29, R12 ;  /* 0x0000000c1d1e7220 */ /* 0x000fc80000400000 */
[----:B------:R-:W-:Y:S01]  /*2700*/  FFMA R30, R27, R11, R30 ;  /* 0x0000000b1b1e7223 */ /* 0x000fe2000000001e */
[----:B------:R-:W-:-:S04]  /*2710*/  PRMT R27, RZ, 0x7610, R27 ;  /* 0x00007610ff1b7816 */ /* 0x000fc8000000001b */
[----:B------:R-:W-:-:S05]  /*2720*/  F2FP.SATFINITE.E4M3.F32.PACK_AB_MERGE_C R29, RZ, R30, RZ ;  /* 0x0000001eff1d723e */ /* 0x000fca00048070ff */
[----:B------:R1:W-:Y:S01]  /*2730*/  @!P3 STG.E.U8 desc[UR20][R20.64], R29 ;  /* 0x0000001d1400b986 */ /* 0x0003e2000c101114 */
[----:B------:R-:W-:Y:S05]  /*2740*/  @P0 BRA `(.L_x_41) ;  /* 0x0000000000040947 */ /* 0x000fea0003800000 */
[----:B------:R2:W5:Y:S02]  /*2750*/  LDG.E.U8 R27, desc[UR20][R14.64+0x1] ;  /* 0x000001140e1b7981 */ /* 0x000564000c1e1100 */
.L_x_41:
[----:B------:R-:W-:Y:S05]  /*2760*/  BSYNC B1 ;  /* 0x0000000000017941 */ /* 0x000fea0003800000 */
.L_x_40:
[----:B-----5:R-:W-:Y:S01]  /*2770*/  LOP3.LUT R27, R27, 0xff, RZ, 0xc0, !PT ;  /* 0x000000ff1b1b7812 */ /* 0x020fe200078ec0ff */
[----:B------:R-:W-:Y:S01]  /*2780*/  IMAD R28, R4, -0x8, R28 ;  /* 0xfffffff8041c7824 */ /* 0x000fe200078e021c */
[----:B0-2---:R-:W-:Y:S01]  /*2790*/  IADD3 R15, P1, R16, 0x8, RZ ;  /* 0x00000008100f7810 */ /* 0x005fe20007f3e0ff */
[----:B------:R-:W-:Y:S01]  /*27a0*/  BSSY B1, `(.L_x_42) ;  /* 0x0000012000017945 */ /* 0x000fe20003800000 */
[----:B------:R-:W-:Y:S02]  /*27b0*/  F2FP.F16.E4M3.UNPACK_B R27, R27 ;  /* 0x0000001bff1b723e */ /* 0x000fe400020006ff */
[----:B------:R-:W-:Y:S01]  /*27c0*/  PRMT R14, RZ, 0x7610, R14 ;  /* 0x00007610ff0e7816 */ /* 0x000fe2000000000e */
[----:B------:R-:W-:Y:S01]  /*27d0*/  IMAD.X R16, RZ, RZ, R17, P1 ;  /* 0x000000ffff107224 */ /* 0x000fe200008e0611 */
[----:B------:R-:W-:Y:S01]  /*27e0*/  ISETP.GE.AND P1, PT, R5, 0x9, PT ;  /* 0x000000090500780c */ /* 0x000fe20003f26270 */
[----:B------:R-:W-:Y:S02]  /*27f0*/  HADD2.F32 R27, -RZ, R27.H0_H0 ;  /* 0x2000001bff1b7230 */ /* 0x000fe40000004100 */
[----:B------:R-:W-:Y:S01]  /*2800*/  IMAD R16, R16, UR6, RZ ;  /* 0x0000000610107c24 */ /* 0x000fe2000f8e02ff */
[----:B------:R-:W-:Y:S01]  /*2810*/  ISETP.LT.OR P4, PT, R28, 0x1, !P1 ;  /* 0x000000011c00780c */ /* 0x000fe20004f81670 */
[----:B------:R-:W-:-:S04]  /*2820*/  IMAD.WIDE.U32 R18, R15, UR6, R18 ;  /* 0x000000060f127c25 */ /* 0x000fc8000f8e0012 */
[----:B------:R-:W-:Y:S01]  /*2830*/  FMUL R27, R27, R12 ;  /* 0x0000000c1b1b7220 */ /* 0x000fe20000400000 */
[----:B------:R-:W-:-:S03]  /*2840*/  IMAD R15, R15, UR7, R16 ;  /* 0x000000070f0f7c24 */ /* 0x000fc6000f8e0210 */
[----:B------:R-:W-:Y:S01]  /*2850*/  FFMA R27, R32, R11, R27 ;  /* 0x0000000b201b7223 */ /* 0x000fe2000000001b */
[----:B------:R-:W-:-:S04]  /*2860*/  IADD3 R4, P3, R18, UR16, RZ ;  /* 0x0000001012047c10 */ /* 0x000fc8000ff7e0ff */
[----:B------:R-:W-:Y:S02]  /*2870*/  F2FP.SATFINITE.E4M3.F32.PACK_AB_MERGE_C R27, RZ, R27, RZ ;  /* 0x0000001bff1b723e */ /* 0x000fe400048070ff */
[----:B------:R-:W-:-:S03]  /*2880*/  IADD3.X R5, R19, UR17, R15, P3, !PT ;  /* 0x0000001113057c10 */ /* 0x000fc60009ffe40f */
[----:B------:R0:W-:Y:S01]  /*2890*/  @!P0 STG.E.U8 desc[UR20][R20.64+0x1], R27 ;  /* 0x0000011b14008986 */ /* 0x0001e2000c101114 */
[----:B------:R-:W-:Y:S05]  /*28a0*/  @P4 BRA `(.L_x_43) ;  /* 0x0000000000044947 */ /* 0x000fea0003800000 */
[----:B------:R2:W5:Y:S02]  /*28b0*/  LDG.E.U8 R14, desc[UR20][R4.64] ;  /* 0x00000014040e7981 */ /* 0x000564000c1e1100 */
.L_x_43:
[----:B------:R-:W-:Y:S05]  /*28c0*/  BSYNC B1 ;  /* 0x0000000000017941 */ /* 0x000fea0003800000 */
.L_x_42:
[----:B-----5:R-:W-:Y:S01]  /*28d0*/  LOP3.LUT R14, R14, 0xff, RZ, 0xc0, !PT ;  /* 0x000000ff0e0e7812 */ /* 0x020fe200078ec0ff */
[----:B------:R-:W-:Y:S01]  /*28e0*/  BSSY B1, `(.L_x_44) ;  /* 0x000000b000017945 */ /* 0x000fe20003800000 */
[----:B------:R-:W-:Y:S02]  /*28f0*/  ISETP.LT.OR P1, PT, R34, 0x2, !P1 ;  /* 0x000000022200780c */ /* 0x000fe40004f21670 */
[----:B------:R-:W-:-:S05]  /*2900*/  F2FP.F16.E4M3.UNPACK_B R14, R14 ;  /* 0x0000000eff0e723e */ /* 0x000fca00020006ff */
[----:B------:R-:W-:-:S05]  /*2910*/  HADD2.F32 R15, -RZ, R14.H0_H0 ;  /* 0x2000000eff0f7230 */ /* 0x000fca0000004100 */
[----:B------:R-:W-:-:S04]  /*2920*/  FMUL R14, R15, R12 ;  /* 0x0000000c0f0e7220 */ /* 0x000fc80000400000 */
[----:B------:R-:W-:-:S05]  /*2930*/  FFMA R14, R25, R11, R14 ;  /* 0x0000000b190e7223 */ /* 0x000fca000000000e */
[----:B------:R-:W-:Y:S02]  /*2940*/  F2FP.SATFINITE.E4M3.F32.PACK_AB_MERGE_C R15, RZ, R14, RZ ;  /* 0x0000000eff0f723e */ /* 0x000fe400048070ff */
[----:B------:R-:W-:-:S03]  /*2950*/  PRMT R14, RZ, 0x7610, R14 ;  /* 0x00007610ff0e7816 */ /* 0x000fc6000000000e */
[----:B------:R3:W-:Y:S01]  /*2960*/  @!P4 STG.E.U8 desc[UR20][R22.64], R15 ;  /* 0x0000000f1600c986 */ /* 0x0007e2000c101114 */
[----:B------:R-:W-:Y:S05]  /*2970*/  @P1 BRA `(.L_x_45) ;  /* 0x0000000000041947 */ /* 0x000fea0003800000 */
[----:B------:R4:W5:Y:S02]  /*2980*/  LDG.E.U8 R14, desc[UR20][R4.64+0x1] ;  /* 0x00000114040e7981 */ /* 0x000964000c1e1100 */
.L_x_45:
[----:B------:R-:W-:Y:S05]  /*2990*/  BSYNC B1 ;  /* 0x0000000000017941 */ /* 0x000fea0003800000 */
.L_x_44:
[----:B------:R-:W-:Y:S05]  /*29a0*/  @P1 BRA `(.L_x_46) ;  /* 0x00000000006c1947 */ /* 0x000fea0003800000 */
[----:B-----5:R-:W-:-:S04]  /*29b0*/  LOP3.LUT R14, R14, 0xff, RZ, 0xc0, !PT ;  /* 0x000000ff0e0e7812 */ /* 0x020fc800078ec0ff */
[----:B------:R-:W-:-:S05]  /*29c0*/  F2FP.F16.E4M3.UNPACK_B R14, R14 ;  /* 0x0000000eff0e723e */ /* 0x000fca00020006ff */
[----:B--2-4-:R-:W-:-:S05]  /*29d0*/  HADD2.F32 R5, -RZ, R14.H0_H0 ;  /* 0x2000000eff057230 */ /* 0x014fca0000004100 */
[----:B------:R-:W-:-:S04]  /*29e0*/  FMUL R5, R5, R12 ;  /* 0x0000000c05057220 */ /* 0x000fc80000400000 */
[----:B------:R-:W-:-:S05]  /*29f0*/  FFMA R5, R26, R11, R5 ;  /* 0x0000000b1a057223 */ /* 0x000fca0000000005 */
[----:B------:R-:W-:-:S05]  /*2a00*/  F2FP.SATFINITE.E4M3.F32.PACK_AB_MERGE_C R5, RZ, R5, RZ ;  /* 0x00000005ff05723e */ /* 0x000fca00048070ff */
[----:B------:R2:W-:Y:S01]  /*2a10*/  STG.E.U8 desc[UR20][R22.64+0x1], R5 ;  /* 0x0000010516007986 */ /* 0x0005e2000c101114 */
[----:B------:R-:W-:Y:S05]  /*2a20*/  BRA `(.L_x_46) ;  /* 0x00000000004c7947 */ /* 0x000fea0003800000 */
.L_x_37:
[----:B------:R-:W-:Y:S02]  /*2a30*/  IMAD R5, R5, -0x40, R24 ;  /* 0xffffffc005057824 */ /* 0x000fe400078e0218 */
[-C--:B------:R-:W-:Y:S01]  /*2a40*/  FMUL R27, R27, R11.reuse ;  /* 0x0000000b1b1b7220 */ /* 0x080fe20000400000 */
[-C--:B------:R-:W-:Y:S01]  /*2a50*/  FMUL R32, R32, R11.reuse ;  /* 0x0000000b20207220 */ /* 0x080fe20000400000 */
[-C--:B------:R-:W-:Y:S01]  /*2a60*/  FMUL R25, R25, R11.reuse ;  /* 0x0000000b19197220 */ /* 0x080fe20000400000 */
[----:B------:R-:W-:Y:S01]  /*2a70*/  FMUL R26, R26, R11 ;  /* 0x0000000b1a1a7220 */ /* 0x000fe20000400000 */
[C---:B------:R-:W-:Y:S02]  /*2a80*/  ISETP.GE.AND P0, PT, R5.reuse, 0x1, PT ;  /* 0x000000010500780c */ /* 0x040fe40003f06270 */
[----:B------:R-:W-:Y:S02]  /*2a90*/  ISETP.GE.AND P1, PT, R5, 0x9, PT ;  /* 0x000000090500780c */ /* 0x000fe40003f26270 */
[----:B------:R-:W-:-:S02]  /*2aa0*/  ISETP.LT.OR P3, PT, R34, 0x1, !P0 ;  /* 0x000000012200780c */ /* 0x000fc40004761670 */
[C---:B------:R-:W-:Y:S02]  /*2ab0*/  ISETP.LT.OR P0, PT, R34.reuse, 0x2, !P0 ;  /* 0x000000022200780c */ /* 0x040fe40004701670 */
[C---:B------:R-:W-:Y:S02]  /*2ac0*/  ISETP.LT.OR P4, PT, R34.reuse, 0x1, !P1 ;  /* 0x000000012200780c */ /* 0x040fe40004f81670 */
[----:B------:R-:W-:Y:S02]  /*2ad0*/  ISETP.LT.OR P1, PT, R34, 0x2, !P1 ;  /* 0x000000022200780c */ /* 0x000fe40004f21670 */
[----:B------:R-:W-:Y:S02]  /*2ae0*/  F2FP.SATFINITE.E4M3.F32.PACK_AB_MERGE_C R27, RZ, R27, RZ ;  /* 0x0000001bff1b723e */ /* 0x000fe400048070ff */
[----:B------:R-:W-:Y:S02]  /*2af0*/  F2FP.SATFINITE.E4M3.F32.PACK_AB_MERGE_C R5, RZ, R32, RZ ;  /* 0x00000020ff05723e */ /* 0x000fe400048070ff */
[----:B------:R-:W-:Y:S01]  /*2b00*/  F2FP.SATFINITE.E4M3.F32.PACK_AB_MERGE_C R25, RZ, R25, RZ ;  /* 0x00000019ff19723e */ /* 0x000fe200048070ff */
[----:B------:R0:W-:Y:S01]  /*2b10*/  @!P3 STG.E.U8 desc[UR20][R20.64], R27 ;  /* 0x0000001b1400b986 */ /* 0x0001e2000c101114 */
[----:B------:R-:W-:-:S03]  /*2b20*/  F2FP.SATFINITE.E4M3.F32.PACK_AB_MERGE_C R15, RZ, R26, RZ ;  /* 0x0000001aff0f723e */ /* 0x000fc600048070ff */
[----:B------:R0:W-:Y:S04]  /*2b30*/  @!P0 STG.E.U8 desc[UR20][R20.64+0x1], R5 ;  /* 0x0000010514008986 */ /* 0x0001e8000c101114 */
[----:B------:R0:W-:Y:S04]  /*2b40*/  @!P4 STG.E.U8 desc[UR20][R22.64], R25 ;  /* 0x000000191600c986 */ /* 0x0001e8000c101114 */
[----:B------:R0:W-:Y:S02]  /*2b50*/  @!P1 STG.E.U8 desc[UR20][R22.64+0x1], R15 ;  /* 0x0000010f16009986 */ /* 0x0001e4000c101114 */
.L_x_46:
[----:B------:R-:W-:Y:S05]  /*2b60*/  BSYNC B0 ;  /* 0x0000000000007941 */ /* 0x000fea0003800000 */
.L_x_36:
[C---:B------:R-:W-:Y:S01]  /*2b70*/  LEA R8, P0, R6.reuse, R8, 0x1 ;  /* 0x0000000806087211 */ /* 0x040fe200078008ff */
[----:B------:R-:W-:Y:S01]  /*2b80*/  ULDC.64 UR6, c[0x0][0x650] ;  /* 0x0001940000067ab9 */ /* 0x000fe20000000a00 */
[----:B--2-4-:R-:W-:Y:S01]  /*2b90*/  IMAD.U32 R4, RZ, RZ, UR12 ;  /* 0x0000000cff047e24 */ /* 0x014fe2000f8e00ff */
[----:B0--3--:R-:W-:Y:S01]  /*2ba0*/  PRMT R15, RZ, 0x7610, R15 ;  /* 0x00007610ff0f7816 */ /* 0x009fe2000000000f */
[----:B------:R-:W-:Y:S01]  /*2bb0*/  IMAD.MOV.U32 R5, RZ, RZ, -0x1 ;  /* 0xffffffffff057424 */ /* 0x000fe200078e00ff */
[----:B------:R-:W-:Y:S01]  /*2bc0*/  LEA.HI.X R9, R6, R9, R10, 0x1, P0 ;  /* 0x0000000906097211 */ /* 0x000fe200000f0c0a */
[----:B------:R0:W-:Y:S01]  /*2bd0*/  SYNCS.ARRIVE.TRANS64.A1T0 RZ, [R4+UR23], RZ ;  /* 0x000000ff04ff79a7 */ /* 0x0001e20008100017 */
[----:B------:R-:W-:Y:S01]  /*2be0*/  ISETP.GE.U32.AND P0, PT, R8, UR6, PT ;  /* 0x0000000608007c0c */ /* 0x000fe2000bf06070 */
[----:B-----5:R-:W-:-:S03]  /*2bf0*/  IMAD.MOV.U32 R14, RZ, RZ, -0x1 ;  /* 0xffffffffff0e7424 */ /* 0x020fc600078e00ff */
[----:B------:R-:W-:Y:S01]  /*2c00*/  ISETP.GE.U32.AND.EX P0, PT, R9, UR7, PT, P0 ;  /* 0x0000000709007c0c */ /* 0x000fe2000bf06100 */
[----:B0-----:R-:W-:-:S12]  /*2c10*/  IMAD.MOV.U32 R4, RZ, RZ, -0x1 ;  /* 0xffffffffff047424 */ /* 0x001fd800078e00ff */
[----:B------:R-:W-:Y:S05]  /*2c20*/  @P0 BRA `(.L_x_47) ;  /* 0x0000000400640947 */ /* 0x000fea0003800000 */
[----:B------:R-:W0:Y:S01]  /*2c30*/  S2R R23, SR_CTAID.X ;  /* 0x0000000000177919 */ /* 0x000e220000002500 */
[----:B------:R-:W2:Y:S01]  /*2c40*/  LDC.64 R18, c[0x0][0x628] ;  /* 0x00018a00ff127b82 */ /* 0x000ea20000000a00 */
[----:B------:R-:W-:Y:S01]  /*2c50*/  ULDC UR6, c[0x0][0x150] ;  /* 0x0000540000067ab9 */ /* 0x000fe20000000800 */
[----:B------:R-:W-:Y:S01]  /*2c60*/  IMAD.MOV.U32 R16, RZ, RZ, R8 ;  /* 0x000000ffff107224 */ /* 0x000fe200078e0008 */
[----:B-1----:R-:W1:Y:S01]  /*2c70*/  S2R R29, SR_CTAID.Y ;  /* 0x00000000001d7919 */ /* 0x002e620000002600 */
[----:B------:R-:W-:-:S04]  /*2c80*/  IMAD.MOV.U32 R17, RZ, RZ, R9 ;  /* 0x000000ffff117224 */ /* 0x000fc800078e0009 */
[----:B------:R-:W3:Y:S08]  /*2c90*/  LDC R28, c[0x0][0x144] ;  /* 0x00005100ff1c7b82 */ /* 0x000ef00000000800 */
[----:B------:R-:W4:Y:S08]  /*2ca0*/  LDC R22, c[0x0][0x630] ;  /* 0x00018c00ff167b82 */ /* 0x000f300000000800 */
[----:B------:R-:W1:Y:S01]  /*2cb0*/  LDC.64 R26, c[0x0][0x620] ;  /* 0x00018800ff1a7b82 */ /* 0x000e620000000a00 */
[----:B--2---:R-:W-:-:S04]  /*2cc0*/  ISETP.NE.U32.AND P0, PT, R18, RZ, PT ;  /* 0x000000ff1200720c */ /* 0x004fc80003f05070 */
[----:B------:R-:W-:Y:S02]  /*2cd0*/  ISETP.NE.AND.EX P0, PT, R19, RZ, PT, P0 ;  /* 0x000000ff1300720c */ /* 0x000fe40003f05300 */
[----:B0-----:R-:W-:-:S05]  /*2ce0*/  I2FP.F32.U32 R4, R23 ;  /* 0x0000001700047245 */ /* 0x001fca0000201000 */
[----:B------:R-:W-:-:S04]  /*2cf0*/  FMUL R4, R4, UR6 ;  /* 0x0000000604047c20 */ /* 0x000fc80008400000 */
[----:B------:R0:W2:Y:S02]  /*2d00*/  F2I.U32.TRUNC.NTZ R25, R4 ;  /* 0x0000000400197305 */ /* 0x0000a4000020f000 */
[----:B---34-:R-:W-:Y:S05]  /*2d10*/  @!P0 BRA `(.L_x_48) ;  /* 0x0000000000288947 */ /* 0x018fea0003800000 */
[----:B------:R-:W3:Y:S02]  /*2d20*/  LDC R5, c[0x0][0x634] ;  /* 0x00018d00ff057b82 */ /* 0x000ee40000000800 */
[----:B---3--:R-:W-:-:S05]  /*2d30*/  IADD3 R17, P0, R8, R5, RZ ;  /* 0x0000000508117210 */ /* 0x008fca0007f1e0ff */
[----:B------:R-:W-:-:S04]  /*2d40*/  IMAD.X R21, RZ, RZ, R9, P0 ;  /* 0x000000ffff157224 */ /* 0x000fc800000e0609 */
[----:B0-----:R-:W-:-:S04]  /*2d50*/  IMAD.WIDE.U32 R4, R21, R18, RZ ;  /* 0x0000001215047225 */ /* 0x001fc800078e00ff */
[----:B------:R-:W-:-:S04]  /*2d60*/  IMAD.WIDE.U32 R14, P0, R17, R19, R4 ;  /* 0x00000013110e7225 */ /* 0x000fc80007800004 */
[----:B------:R-:W-:-:S04]  /*2d70*/  IMAD.WIDE.U32 R4, R17, R18, RZ ;  /* 0x0000001211047225 */ /* 0x000fc800078e00ff */
[----:B------:R-:W-:Y:S01]  /*2d80*/  IMAD.X R17, RZ, RZ, RZ, P0 ;  /* 0x000000ffff117224 */ /* 0x000fe200000e06ff */
[----:B------:R-:W-:Y:S01]  /*2d90*/  IADD3 RZ, P0, R5, R14, RZ ;  /* 0x0000000e05ff7210 */ /* 0x000fe20007f1e0ff */
[----:B------:R-:W-:-:S04]  /*2da0*/  IMAD.MOV.U32 R16, RZ, RZ, R15 ;  /* 0x000000ffff107224 */ /* 0x000fc800078e000f */
[----:B------:R-:W-:-:S08]  /*2db0*/  IMAD.WIDE.U32.X R16, R21, R19, R16, P0 ;  /* 0x0000001315107225 */ /* 0x000fd000000e0410 */
.L_x_48:
[----:B------:R-:W3:Y:S01]  /*2dc0*/  LDC.64 R32, c[0x0][0x640] ;  /* 0x00019000ff207b82 */ /* 0x000ee20000000a00 */
[-C--:B------:R-:W-:Y:S01]  /*2dd0*/  SHF.R.U64 R20, R16, R22.reuse, R17 ;  /* 0x0000001610147219 */ /* 0x080fe20000001211 */
[----:B--2---:R-:W-:Y:S01]  /*2de0*/  IMAD.MOV R25, RZ, RZ, -R25 ;  /* 0x000000ffff197224 */ /* 0x004fe200078e0a19 */
[----:B0-----:R-:W-:Y:S01]  /*2df0*/  SHF.R.U32.HI R4, RZ, R22, R17 ;  /* 0x00000016ff047219 */ /* 0x001fe20000011611 */
[----:B------:R-:W-:Y:S01]  /*2e00*/  ULDC UR6, c[0x0][0x154] ;  /* 0x0000550000067ab9 */ /* 0x000fe20000000800 */
[----:B------:R-:W-:Y:S01]  /*2e10*/  IADD3 R15, P0, RZ, -R20, RZ ;  /* 0x80000014ff0f7210 */ /* 0x000fe20007f1e0ff */
[----:B------:R-:W-:Y:S02]  /*2e20*/  IMAD R28, R28, R25, R23 ;  /* 0x000000191c1c7224 */ /* 0x000fe400078e0217 */
[----:B------:R-:W0:Y:S02]  /*2e30*/  LDC R16, c[0x0][0x618] ;  /* 0x00018600ff107b82 */ /* 0x000e240000000800 */
[----:B------:R-:W-:-:S04]  /*2e40*/  IMAD.X R5, RZ, RZ, ~R4, P0 ;  /* 0x000000ffff057224 */ /* 0x000fc800000e0e04 */
[-C--:B-1----:R-:W-:Y:S02]  /*2e50*/  IMAD R14, R5, R26.reuse, RZ ;  /* 0x0000001a050e7224 */ /* 0x082fe400078e02ff */
[----:B------:R-:W1:Y:S01]  /*2e60*/  LDC R17, c[0x0][0x608] ;  /* 0x00018200ff117b82 */ /* 0x000e620000000800 */
[----:B------:R-:W-:-:S04]  /*2e70*/  IMAD.WIDE.U32 R4, R15, R26, R8 ;  /* 0x0000001a0f047225 */ /* 0x000fc800078e0008 */
[----:B------:R-:W-:Y:S01]  /*2e80*/  IMAD R15, R15, R27, R14 ;  /* 0x0000001b0f0f7224 */ /* 0x000fe200078e020e */
[----:B------:R-:W-:Y:S02]  /*2e90*/  I2FP.F32.U32 R14, R29 ;  /* 0x0000001d000e7245 */ /* 0x000fe40000201000 */
[----:B------:R-:W2:Y:S01]  /*2ea0*/  LDC R30, c[0x0][0x658] ;  /* 0x00019600ff1e7b82 */ /* 0x000ea20000000800 */
[----:B------:R-:W-:Y:S01]  /*2eb0*/  IMAD.IADD R5, R5, 0x1, R15 ;  /* 0x0000000105057824 */ /* 0x000fe200078e020f */
[----:B---3--:R-:W-:Y:S01]  /*2ec0*/  ISETP.NE.U32.AND P0, PT, R32, RZ, PT ;  /* 0x000000ff2000720c */ /* 0x008fe20003f05070 */
[----:B------:R-:W-:Y:S01]  /*2ed0*/  FMUL R14, R14, UR6 ;  /* 0x000000060e0e7c20 */ /* 0x000fe20008400000 */
[----:B------:R-:W-:Y:S02]  /*2ee0*/  IMAD.MOV.U32 R15, RZ, RZ, -0x1 ;  /* 0xffffffffff0f7424 */ /* 0x000fe400078e00ff */
[----:B------:R-:W-:Y:S01]  /*2ef0*/  ISETP.NE.AND.EX P0, PT, R33, RZ, PT, P0 ;  /* 0x000000ff2100720c */ /* 0x000fe20003f05300 */
[----:B------:R3:W4:Y:S01]  /*2f00*/  F2I.U32.TRUNC.NTZ R23, R14 ;  /* 0x0000000e00177305 */ /* 0x000722000020f000 */
[----:B------:R-:W3:Y:S01]  /*2f10*/  LDC R26, c[0x0][0x148] ;  /* 0x00005200ff1a7b82 */ /* 0x000ee20000000800 */
[----:B0-----:R-:W-:-:S02]  /*2f20*/  SHF.R.U64 R21, R4, R16, R5 ;  /* 0x0000001004157219 */ /* 0x001fc40000001205 */
[----:B------:R-:W-:-:S05]  /*2f30*/  SHF.R.U32.HI R4, RZ, R16, R5 ;  /* 0x00000010ff047219 */ /* 0x000fca0000011605 */
[----:B------:R-:W0:Y:S01]  /*2f40*/  LDC R31, c[0x0][0x648] ;  /* 0x00019200ff1f7b82 */ /* 0x000e220000000800 */
[-CC-:B-1----:R-:W-:Y:S02]  /*2f50*/  SHF.R.U64 R18, R21, R17.reuse, R4.reuse ;  /* 0x0000001115127219 */ /* 0x182fe40000001204 */
[----:B------:R-:W-:Y:S01]  /*2f60*/  SHF.R.U32.HI R5, RZ, R17, R4 ;  /* 0x00000011ff057219 */ /* 0x000fe20000011604 */
[----:B------:R-:W-:-:S04]  /*2f70*/  IMAD.MOV.U32 R17, RZ, RZ, 0x1 ;  /* 0x00000001ff117424 */ /* 0x000fc800078e00ff */
[----:B------:R-:W1:Y:S01]  /*2f80*/  LDC R34, c[0x0][0x638] ;  /* 0x00018e00ff227b82 */ /* 0x000e620000000800 */
[-CC-:B--2---:R-:W-:Y:S02]  /*2f90*/  SHF.R.U64 R22, R18, R30.reuse, R5.reuse ;  /* 0x0000001e12167219 */ /* 0x184fe40000001205 */
[-C--:B------:R-:W-:Y:S02]  /*2fa0*/  SHF.L.U32 R15, R15, R30.reuse, RZ ;  /* 0x0000001e0f0f7219 */ /* 0x080fe400000006ff */
[-C--:B------:R-:W-:Y:S01]  /*2fb0*/  SHF.R.U32.HI R5, RZ, R30.reuse, R5 ;  /* 0x0000001eff057219 */ /* 0x080fe20000011605 */
[----:B------:R-:W-:Y:S01]  /*2fc0*/  IMAD.MOV.U32 R4, RZ, RZ, R22 ;  /* 0x000000ffff047224 */ /* 0x000fe200078e0016 */
[----:B------:R-:W-:Y:S01]  /*2fd0*/  SHF.L.U32 R30, R17, R30, RZ ;  /* 0x0000001e111e7219 */ /* 0x000fe200000006ff */
[----:B------:R-:W2:Y:S01]  /*2fe0*/  LDC R35, c[0x0][0x610] ;  /* 0x00018400ff237b82 */ /* 0x000ea20000000800 */
[----:B------:R-:W-:-:S07]  /*2ff0*/  LOP3.LUT R27, RZ, R15, RZ, 0x33, !PT ;  /* 0x0000000fff1b7212 */ /* 0x000fce00078e33ff */
[----:B------:R-:W0:Y:S01]  /*3000*/  LDC R25, c[0x0][0x600] ;  /* 0x00018000ff197b82 */ /* 0x000e220000000800 */
[----:B----4-:R-:W-:Y:S05]  /*3010*/  @!P0 BRA `(.L_x_49) ;  /* 0x0000000000288947 */ /* 0x010fea0003800000 */
[----:B------:R-:W4:Y:S02]  /*3020*/  LDC R17, c[0x0][0x64c] ;  /* 0x00019300ff117b82 */ /* 0x000f240000000800 */
[----:B----4-:R-:W-:-:S05]  /*3030*/  IADD3 R17, P0, R22, R17, RZ ;  /* 0x0000001116117210 */ /* 0x010fca0007f1e0ff */
[----:B------:R-:W-:-:S04]  /*3040*/  IMAD.X R19, RZ, RZ, R5, P0 ;  /* 0x000000ffff137224 */ /* 0x000fc800000e0605 */
[----:B------:R-:W-:-:S04]  /*3050*/  IMAD.WIDE.U32 R4, R19, R32, RZ ;  /* 0x0000002013047225 */ /* 0x000fc800078e00ff */
[----:B---3--:R-:W-:-:S04]  /*3060*/  IMAD.WIDE.U32 R14, P0, R17, R33, R4 ;  /* 0x00000021110e7225 */ /* 0x008fc80007800004 */
[----:B------:R-:W-:-:S04]  /*3070*/  IMAD.WIDE.U32 R4, R17, R32, RZ ;  /* 0x0000002011047225 */ /* 0x000fc800078e00ff */
[----:B------:R-:W-:Y:S01]  /*3080*/  IMAD.X R17, RZ, RZ, RZ, P0 ;  /* 0x000000ffff117224 */ /* 0x000fe200000e06ff */
[----:B------:R-:W-:Y:S01]  /*3090*/  IADD3 RZ, P0, R5, R14, RZ ;  /* 0x0000000e05ff7210 */ /* 0x000fe20007f1e0ff */
[----:B------:R-:W-:-:S04]  /*30a0*/  IMAD.MOV.U32 R16, RZ, RZ, R15 ;  /* 0x000000ffff107224 */ /* 0x000fc800078e000f */
[----:B------:R-:W-:-:S08]  /*30b0*/  IMAD.WIDE.U32.X R4, R19, R33, R16, P0 ;  /* 0x0000002113047225 */ /* 0x000fd000000e0410 */
.L_x_49:
[----:B0-----:R-:W-:Y:S01]  /*30c0*/  SHF.R.U64 R4, R4, R31, R5 ;  /* 0x0000001f04047219 */ /* 0x001fe20000001205 */
[----:B---3--:R-:W-:Y:S01]  /*30d0*/  VIADD R14, R25, 0xffffffff ;  /* 0xffffffff190e7836 */ /* 0x008fe20000000000 */
[----:B------:R-:W-:Y:S01]  /*30e0*/  LOP3.LUT R5, R18, R27, RZ, 0xc0, !PT ;  /* 0x0000001b12057212 */ /* 0x000fe200078ec0ff */
[----:B------:R-:W-:Y:S02]  /*30f0*/  IMAD.MOV R23, RZ, RZ, -R23 ;  /* 0x000000ffff177224 */ /* 0x000fe400078e0a17 */
[----:B------:R-:W-:Y:S02]  /*3100*/  IMAD.MOV R15, RZ, RZ, -R4 ;  /* 0x000000ffff0f7224 */ /* 0x000fe400078e0a04 */
[----:B------:R-:W-:Y:S01]  /*3110*/  IMAD R5, R30, R4, R5 ;  /* 0x000000041e057224 */ /* 0x000fe200078e0205 */
[----:B------:R-:W-:Y:S01]  /*3120*/  LOP3.LUT R4, R21, R14, RZ, 0xc0, !PT ;  /* 0x0000000e15047212 */ /* 0x000fe200078ec0ff */
[----:B------:R-:W-:Y:S02]  /*3130*/  @P2 IMAD R28, R26, R23, R29 ;  /* 0x000000171a1c2224 */ /* 0x000fe400078e021d */
[----:B-1----:R-:W-:-:S02]  /*3140*/  IMAD R15, R15, R34, R22 ;  /* 0x000000220f0f7224 */ /* 0x002fc400078e0216 */
[----:B--2---:R-:W-:Y:S02]  /*3150*/  IMAD R5, R5, R35, R28 ;  /* 0x0000002305057224 */ /* 0x004fe400078e021c */
[----:B------:R-:W-:Y:S02]  /*3160*/  IMAD R14, R15, R25, R4 ;  /* 0x000000190f0e7224 */ /* 0x000fe400078e0204 */
[----:B------:R-:W-:-:S03]  /*3170*/  IMAD.MOV.U32 R16, RZ, RZ, 0x1 ;  /* 0x00000001ff107424 */ /* 0x000fc600078e00ff */
[----:B------:R-:W-:Y:S02]  /*3180*/  SEL R4, R14, R5, !P2 ;  /* 0x000000050e047207 */ /* 0x000fe40005000000 */
[----:B------:R-:W-:Y:S01]  /*3190*/  SEL R5, R5, R14, !P2 ;  /* 0x0000000e05057207 */ /* 0x000fe20005000000 */
[----:B------:R-:W-:Y:S01]  /*31a0*/  IMAD.MOV.U32 R14, RZ, RZ, R20 ;  /* 0x000000ffff0e7224 */ /* 0x000fe200078e0014 */
[----:B------:R-:W-:-:S07]  /*31b0*/  PRMT R15, R16, 0x7610, R15 ;  /* 0x00007610100f7816 */ /* 0x000fce000000000f */
.L_x_47:
[----:B------:R-:W-:Y:S02]  /*31c0*/  LOP3.LUT P0, RZ, R15, 0xff, RZ, 0xc0, !PT ;  /* 0x000000ff0fff7812 */ /* 0x000fe4000780c0ff */
[----:B------:R-:W-:-:S11]  /*31d0*/  LOP3.LUT R37, R37, 0x1, RZ, 0x3c, !PT ;  /* 0x0000000125257812 */ /* 0x000fd600078e3cff */
[----:B------:R-:W-:Y:S05]  /*31e0*/  @P0 BRA `(.L_x_50) ;  /* 0xffffffe400500947 */ /* 0x000fea000383ffff */
[----:B------:R-:W-:Y:S05]  /*31f0*/  EXIT ;  /* 0x000000000000794d */ /* 0x000fea0003800000 */
.L_x_14:
[----:B------:R-:W-:-:S08]  /*3200*/  ISETP.NE.AND P0, PT, R20, RZ, PT ;  /* 0x000000ff1400720c */ /* 0x000fd00003f05270 */
[----:B---3-5:R-:W0:-:S00]  /*3210*/  USETMAXREG.DEALLOC.CTAPOOL 0x28 ;  /* 0x00000028000079c8 */ /* 0x028e0000080e0500 */
[----:B------:R-:W-:Y:S05]  /*3220*/  @P0 EXIT ;  /* 0x000000000000094d */ /* 0x000fea0003800000 */
[----:B0-----:R-:W-:Y:S01]  /*3230*/  LOP3.LUT P0, RZ, R13, 0xff, RZ, 0xc0, !PT ;  /* 0x000000ff0dff7812 */ /* 0x001fe2000780c0ff */
[----:B------:R-:W-:Y:S02]  /*3240*/  IMAD.MOV.U32 R11, RZ, RZ, 0x1 ;  /* 0x00000001ff0b7424 */ /* 0x000fe400078e00ff */
[----:B------:R-:W-:-:S10]  /*3250*/  IMAD.MOV.U32 R12, RZ, RZ, RZ ;  /* 0x000000ffff0c7224 */ /* 0x000fd400078e00ff */
[----:B------:R-:W-:Y:S05]  /*3260*/  @!P0 BRA `(.L_x_51) ;  /* 0x0000000c00108947 */ /* 0x000fea0003800000 */
[----:B------:R-:W-:Y:S01]  /*3270*/  LOP3.LUT P0, RZ, R3, 0x1f, RZ, 0xc0, !PT ;  /* 0x0000001f03ff7812 */ /* 0x000fe2000780c0ff */
[----:B------:R-:W-:Y:S01]  /*3280*/  ULDC UR5, c[0x0][0x658] ;  /* 0x0001960000057ab9 */ /* 0x000fe20000000800 */
[----:B------:R-:W-:Y:S01]  /*3290*/  UMOV UR6, 0xffffffff ;  /* 0xffffffff00067882 */ /* 0x000fe20000000000 */
[----:B------:R-:W-:Y:S01]  /*32a0*/  BSSY B0, `(.L_x_51) ;  /* 0x00000c0000007945 */ /* 0x000fe20003800000 */
[----:B------:R-:W-:Y:S01]  /*32b0*/  USHF.L.U32 UR6, UR6, UR5, URZ ;  /* 0x0000000506067299 */ /* 0x000fe2000800063f */
[C---:B------:R-:W-:Y:S01]  /*32c0*/  ISETP.NE.AND P3, PT, R2.reuse, RZ, PT ;  /* 0x000000ff0200720c */ /* 0x040fe20003f65270 */
[----:B------:R-:W-:Y:S01]  /*32d0*/  IMAD.MOV.U32 R13, RZ, RZ, 0x1 ;  /* 0x00000001ff0d7424 */ /* 0x000fe200078e00ff */
[----:B------:R-:W-:Y:S01]  /*32e0*/  ISETP.NE.OR P0, PT, R2, RZ, !P0 ;  /* 0x000000ff0200720c */ /* 0x000fe20004705670 */
[----:B------:R-:W-:Y:S01]  /*32f0*/  IMAD.MOV.U32 R11, RZ, RZ, 0x1 ;  /* 0x00000001ff0b7424 */ /* 0x000fe200078e00ff */
[----:B------:R-:W-:Y:S01]  /*3300*/  LOP3.LUT R15, R0, 0x2, RZ, 0xfc, !PT ;  /* 0x00000002000f7812 */ /* 0x000fe200078efcff */
[----:B------:R-:W-:Y:S01]  /*3310*/  IMAD.MOV.U32 R12, RZ, RZ, RZ ;  /* 0x000000ffff0c7224 */ /* 0x000fe200078e00ff */
[----:B------:R-:W-:Y:S01]  /*3320*/  ULDC UR4, c[0x0][0x600] ;  /* 0x0001800000047ab9 */ /* 0x000fe20000000800 */
[----:B------:R-:W-:Y:S01]  /*3330*/  UMOV UR7, 0x1 ;  /* 0x0000000100077882 */ /* 0x000fe20000000000 */
[----:B------:R-:W-:-:S02]  /*3340*/  UIADD3 UR22, UR13, 0x1, URZ ;  /* 0x000000010d167890 */ /* 0x000fc4000fffe03f */
[----:B------:R-:W-:Y:S02]  /*3350*/  UIADD3 UR16, UR4, -0x1, URZ ;  /* 0xffffffff04107890 */ /* 0x000fe4000fffe03f */
[----:B------:R-:W-:Y:S02]  /*3360*/  USHF.L.U32 UR18, UR7, UR5, URZ ;  /* 0x0000000507127299 */ /* 0x000fe4000800063f */
[----:B------:R-:W-:Y:S01]  /*3370*/  ULOP3.LUT UR17, URZ, UR6, URZ, 0x33, !UPT ;  /* 0x000000063f117292 */ /* 0x000fe2000f8e333f */
[----:B------:R-:W-:-:S11]  /*3380*/  ULDC.64 UR20, c[0x0][0x198] ;  /* 0x0000660000147ab9 */ /* 0x000fd60000000a00 */
.L_x_63:
[----:B------:R-:W-:-:S03]  /*3390*/  UMOV UR4, 0xffffffff ;  /* 0xffffffff00047882 */ /* 0x000fc60000000000 */
[----:B------:R-:W-:Y:S05]  /*33a0*/  BRA.DIV UR4, `(.L_x_52) ;  /* 0x0000001a04d47947 */ /* 0x000fea000b800000 */
[----:B------:R-:W-:-:S13]  /*33b0*/  ELECT P1, URZ, PT ;  /* 0x00000000003f782f */ /* 0x000fda0003820000 */
.L_x_97:
[----:B------:R-:W0:Y:S01]  /*33c0*/  LDC R2, c[0x0][0x28c] ;  /* 0x0000a300ff027b82 */ /* 0x000e220000000800 */
[----:B------:R-:W-:Y:S01]  /*33d0*/  BSSY B1, `(.L_x_53) ;  /* 0x0000037000017945 */ /* 0x000fe20003800000 */
[----:B0-----:R-:W-:-:S13]  /*33e0*/  ISETP.LT.OR P1, PT, R2, 0x1, !P1 ;  /* 0x000000010200780c */ /* 0x001fda0004f21670 */
[----:B------:R-:W-:Y:S05]  /*33f0*/  @P1 BRA `(.L_x_54) ;  /* 0x0000000000d01947 */ /* 0x000fea0003800000 */
[----:B------:R-:W-:Y:S02]  /*3400*/  IMAD.SHL.U32 R16, R4, 0x8, RZ ;  /* 0x0000000804107824 */ /* 0x000fe400078e00ff */
[----:B------:R-:W-:Y:S02]  /*3410*/  IMAD.SHL.U32 R17, R5, 0x40, RZ ;  /* 0x0000004005117824 */ /* 0x000fe400078e00ff */
[----:B------:R-:W-:Y:S02]  /*3420*/  IMAD.MOV.U32 R20, RZ, RZ, RZ ;  /* 0x000000ffff147224 */ /* 0x000fe400078e00ff */
[----:B------:R-:W-:Y:S02]  /*3430*/  IMAD.U32 R21, RZ, RZ, UR22 ;  /* 0x00000016ff157e24 */ /* 0x000fe4000f8e00ff */
[----:B------:R-:W-:Y:S02]  /*3440*/  IMAD.MOV.U32 R2, RZ, RZ, R11 ;  /* 0x000000ffff027224 */ /* 0x000fe400078e000b */
[----:B------:R-:W-:-:S07]  /*3450*/  IMAD.MOV.U32 R3, RZ, RZ, R12 ;  /* 0x000000ffff037224 */ /* 0x000fce00078e000c */
.L_x_58:
[----:B------:R-:W0:Y:S01]  /*3460*/  S2R R5, SR_CgaCtaId ;  /* 0x0000000000057919 */ /* 0x000e220000008800 */
[----:B------:R-:W-:-:S04]  /*3470*/  MOV R4, 0x400 ;  /* 0x0000040000047802 */ /* 0x000fc80000000f00 */
[----:B0-----:R-:W-:Y:S02]  /*3480*/  LEA R18, R5, R4, 0x18 ;  /* 0x0000000405127211 */ /* 0x001fe400078ec0ff */
[----:B------:R-:W-:Y:S01]  /*3490*/  SHF.L.U32 R4, R2, 0x1f, RZ ;  /* 0x0000001f02047819 */ /* 0x000fe200000006ff */
[----:B------:R-:W0:Y:S02]  /*34a0*/  @!P3 LDC R5, c[0x0][0x500] ;  /* 0x00014000ff05bb82 */ /* 0x000e240000000800 */
[----:B------:R-:W-:-:S04]  /*34b0*/  IMAD R19, R3, 0x8, R18 ;  /* 0x0000000803137824 */ /* 0x000fc800078e0212 */
[----:B------:R-:W1:Y:S02]  /*34c0*/  SYNCS.PHASECHK.TRANS64.TRYWAIT P1, [R19+URZ+0xc8], R4 ;  /* 0x0000c804130075a7 */ /* 0x000e64000802017f */
[----:B-1----:R-:W-:Y:S05]  /*34d0*/  @!P1 BRA `(.L_x_55) ;  /* 0x0000001800a89947 */ /* 0x002fea0003800000 */
.L_x_98:
[----:B-1----:R-:W-:Y:S01]  /*34e0*/  PRMT R4, R15, 0x9910, RZ ;  /* 0x000099100f047816 */ /* 0x002fe200000000ff */
[----:B0-----:R0:W-:Y:S03]  /*34f0*/  @!P3 SYNCS.ARRIVE.TRANS64 RZ, [R19+URZ], R5 ;  /* 0x0000000513ffb9a7 */ /* 0x0011e6000800003f */
[----:B------:R-:W-:-:S13]  /*3500*/  ISETP.NE.AND P1, PT, R4, 0x2, PT ;  /* 0x000000020400780c */ /* 0x000fda0003f25270 */
[----:B0-----:R-:W-:Y:S05]  /*3510*/  @P1 BRA `(.L_x_56) ;  /* 0x0000000000041947 */ /* 0x001fea0003800000 */
[----:B------:R-:W-:Y:S01]  /*3520*/  BPT.TRAP 0x1 ;  /* 0x000000040000795c */ /* 0x000fe20000300000 */
.L_x_56:
[----:B------:R-:W-:Y:S05]  /*3530*/  @P0 BRA `(.L_x_57) ;  /* 0x0000000000040947 */ /* 0x000fea0003800000 */
[----:B------:R-:W-:Y:S01]  /*3540*/  BPT.TRAP 0x1 ;  /* 0x000000040000795c */ /* 0x000fe20000300000 */
.L_x_57:
[--C-:B------:R-:W-:Y:S01]  /*3550*/  IMAD R4, R3, 0x2000, R18.reuse ;  /* 0x0000200003047824 */ /* 0x100fe200078e0212 */
[----:B------:R-:W-:Y:S01]  /*3560*/  R2UR UR9, R19 ;  /* 0x00000000130972ca */ /* 0x000fe200000e0000 */
[----:B------:R-:W-:Y:S01]  /*3570*/  IMAD R18, R3, 0x400, R18 ;  /* 0x0000040003127824 */ /* 0x000fe200078e0212 */
[----:B------:R-:W-:Y:S01]  /*3580*/  UIADD3 UR4, UP0, UR20, 0xf0, URZ ;  /* 0x000000f014047890 */ /* 0x000fe2000ff1e03f */
[----:B------:R-:W-:Y:S01]  /*3590*/  VIADD R21, R21, 0xffffffff ;  /* 0xffffffff15157836 */ /* 0x000fe20000000000 */
[----:B------:R-:W-:Y:S01]  /*35a0*/  R2UR UR5, R4 ;  /* 0x00000000040572ca */ /* 0x000fe200000e0000 */
[----:B------:R-:W-:Y:S01]  /*35b0*/  UIADD3 UR24, UP1, UR20, 0x1f0, URZ ;  /* 0x000001f014187890 */ /* 0x000fe2000ff3e03f */
[----:B------:R-:W-:Y:S01]  /*35c0*/  R2UR UR8, R18 ;  /* 0x00000000120872ca */ /* 0x000fe200000e0000 */
[----:B------:R-:W-:Y:S01]  /*35d0*/  VIADD R3, R3, 0x1 ;  /* 0x0000000103037836 */ /* 0x000fe20000000000 */
[----:B------:R-:W-:Y:S01]  /*35e0*/  R2UR UR11, R17 ;  /* 0x00000000110b72ca */ /* 0x000fe200000e0000 */
[----:B------:R-:W-:Y:S01]  /*35f0*/  UIADD3.X UR25, URZ, UR21, URZ, UP1, !UPT ;  /* 0x000000153f197290 */ /* 0x000fe20008ffe43f */
[----:B------:R-:W-:Y:S01]  /*3600*/  R2UR UR10, R20 ;  /* 0x00000000140a72ca */ /* 0x000fe200000e0000 */
[----:B------:R-:W-:Y:S01]  /*3610*/  UMOV UR6, 0x0 ;  /* 0x0000000000067882 */ /* 0x000fe20000000000 */
[----:B------:R-:W-:Y:S01]  /*3620*/  R2UR UR12, R14 ;  /* 0x000000000e0c72ca */ /* 0x000fe200000e0000 */
[----:B------:R-:W-:Y:S01]  /*3630*/  UMOV UR7, 0x10000000 ;  /* 0x1000000000077882 */ /* 0x000fe20000000000 */
[----:B------:R-:W-:Y:S01]  /*3640*/  R2UR UR19, R16 ;  /* 0x00000000101372ca */ /* 0x000fe200000e0000 */
[----:B------:R-:W-:Y:S01]  /*3650*/  VIADD R20, R20, 0x80 ;  /* 0x0000008014147836 */ /* 0x000fe20000000000 */
[----:B------:R-:W-:Y:S01]  /*3660*/  ISETP.GT.AND P4, PT, R21, 0x1, PT ;  /* 0x000000011500780c */ /* 0x000fe20003f84270 */
[----:B------:R-:W-:Y:S01]  /*3670*/  UIADD3 UR14, UR5, 0x280, URZ ;  /* 0x00000280050e7890 */ /* 0x000fe2000fffe03f */
[----:B------:R-:W-:Y:S01]  /*3680*/  ISETP.NE.AND P1, PT, R3, 0x19, PT ;  /* 0x000000190300780c */ /* 0x000fe20003f25270 */
[----:B------:R-:W-:-:S02]  /*3690*/  UIADD3.X UR5, URZ, UR21, URZ, UP0, !UPT ;  /* 0x000000153f057290 */ /* 0x000fc400087fe43f */
[----:B------:R-:W-:Y:S01]  /*36a0*/  UIADD3 UR15, UR8, 0x32280, URZ ;  /* 0x00032280080f7890 */ /* 0x000fe2000fffe03f */
[----:B------:R-:W-:Y:S02]  /*36b0*/  SEL R5, RZ, 0x1, P1 ;  /* 0x00000001ff057807 */ /* 0x000fe40000800000 */
[----:B------:R-:W-:Y:S01]  /*36c0*/  UMOV UR8, UR14 ;  /* 0x0000000e00087c82 */ /* 0x000fe20008000000 */
[----:B------:R-:W-:Y:S02]  /*36d0*/  SEL R3, R3, RZ, P1 ;  /* 0x000000ff03037207 */ /* 0x000fe40000800000 */
[----:B------:R-:W-:Y:S01]  /*36e0*/  LOP3.LUT R2, R2, R5, RZ, 0x3c, !PT ;  /* 0x0000000502027212 */ /* 0x000fe200078e3cff */
[----:B------:R0:W-:Y:S02]  /*36f0*/  UTMALDG.3D [UR8], [UR4], desc[UR6] ;  /* 0x00000608040075b4 */ /* 0x0001e40008011000 */
[----:B0-----:R-:W-:Y:S01]  /*3700*/  UMOV UR8, UR15 ;  /* 0x0000000f00087c82 */ /* 0x001fe20008000000 */
[----:B------:R-:W-:-:S02]  /*3710*/  UMOV UR11, UR19 ;  /* 0x00000013000b7c82 */ /* 0x000fc40008000000 */
[----:B------:R0:W-:Y:S02]  /*3720*/  UTMALDG.3D [UR8], [UR24], desc[UR6] ;  /* 0x00000608180075b4 */ /* 0x0001e40008011000 */
[----:B0-----:R-:W-:Y:S05]  /*3730*/  @P4 BRA `(.L_x_58) ;  /* 0xfffffffc00484947 */ /* 0x001fea000383ffff */
.L_x_54:
[----:B------:R-:W-:Y:S05]  /*3740*/  BSYNC B1 ;  /* 0x0000000000017941 */ /* 0x000fea0003800000 */
.L_x_53:
[----:B------:R-:W-:Y:S01]  /*3750*/  LOP3.LUT P4, RZ, R13, 0xff, RZ, 0xc0, !PT ;  /* 0x000000ff0dff7812 */ /* 0x000fe2000788c0ff */
[----:B------:R-:W-:Y:S01]  /*3760*/  VIADD R5, R12, UR13 ;  /* 0x0000000d0c057c36 */ /* 0x000fe20008000000 */
[----:B------:R-:W-:Y:S01]  /*3770*/  ULDC.64 UR4, c[0x0][0x650] ;  /* 0x0001940000047ab9 */ /* 0x000fe20000000a00 */
[----:B------:R-:W-:Y:S01]  /*3780*/  IMAD.U32 R12, RZ, RZ, UR13 ;  /* 0x0000000dff0c7e24 */ /* 0x000fe2000f8e00ff */
[----:B------:R-:W-:Y:S01]  /*3790*/  UISETP.GE.U32.AND UP0, UPT, UR13, 0x19, UPT ;  /* 0x000000190d00788c */ /* 0x000fe2000bf06070 */
[----:B------:R-:W-:Y:S01]  /*37a0*/  BSSY B1, `(.L_x_59) ;  /* 0x000006d000017945 */ /* 0x000fe20003800000 */
[----:B------:R-:W-:Y:S01]  /*37b0*/  ISETP.GT.U32.AND P1, PT, R5, 0x18, PT ;  /* 0x000000180500780c */ /* 0x000fe20003f24070 */
[----:B------:R-:W-:Y:S01]  /*37c0*/  IMAD.MOV.U32 R14, RZ, RZ, -0x1 ;  /* 0xffffffffff0e7424 */ /* 0x000fe200078e00ff */
[----:B------:R-:W-:Y:S02]  /*37d0*/  PRMT R13, RZ, 0x7610, R13 ;  /* 0x00007610ff0d7816 */ /* 0x000fe4000000000d */
[----:B------:R-:W-:-:S02]  /*37e0*/  ISETP.LT.U32.AND P1, PT, R12, 0x19, P1 ;  /* 0x000000190c00780c */ /* 0x000fc40000f21070 */
[----:B------:R-:W-:Y:S01]  /*37f0*/  PLOP3.LUT P5, PT, PT, PT, UP0, 0x80, 0x0 ;  /* 0x000000000000781c */ /* 0x000fe20003faf008 */
[----:B------:R-:W0:Y:S01]  /*3800*/  @P4 S2R R3, SR_CgaCtaId ;  /* 0x0000000000034919 */ /* 0x000e220000008800 */
[----:B------:R-:W-:-:S04]  /*3810*/  @P4 MOV R2, 0x400 ;  /* 0x0000040000024802 */ /* 0x000fc80000000f00 */
[----:B0-----:R-:W-:Y:S01]  /*3820*/  @P4 LEA R4, R3, R2, 0x18 ;  /* 0x0000000203044211 */ /* 0x001fe200078ec0ff */
[----:B------:R-:W-:Y:S01]  /*3830*/  IMAD.WIDE.U32 R2, R5, 0x51eb851f, RZ ;  /* 0x51eb851f05027825 */ /* 0x000fe200078e00ff */
[----:B------:R-:W-:Y:S02]  /*3840*/  SEL R2, RZ, 0x1, !P1 ;  /* 0x00000001ff027807 */ /* 0x000fe40004800000 */
[----:B------:R0:W-:Y:S01]  /*3850*/  @P4 SYNCS.ARRIVE.TRANS64.A1T0 RZ, [R4+URZ+0x1c8], RZ ;  /* 0x0001c8ff04ff49a7 */ /* 0x0001e2000810003f */
[----:B------:R-:W-:Y:S02]  /*3860*/  IADD3 R8, P4, R8, R6, RZ ;  /* 0x0000000608087210 */ /* 0x000fe40007f9e0ff */
[----:B------:R-:W-:Y:S02]  /*3870*/  LOP3.LUT R11, R11, R2, RZ, 0x3c, !PT ;  /* 0x000000020b0b7212 */ /* 0x000fe400078e3cff */
[----:B------:R-:W-:Y:S01]  /*3880*/  ISETP.GE.U32.AND P1, PT, R8, UR4, PT ;  /* 0x0000000408007c0c */ /* 0x000fe2000bf26070 */
[----:B------:R-:W-:Y:S01]  /*3890*/  IMAD.X R9, R9, 0x1, R10, P4 ;  /* 0x0000000109097824 */ /* 0x000fe200020e060a */
[----:B------:R-:W-:-:S02]  /*38a0*/  PRMT R2, RZ, 0x7610, R2 ;  /* 0x00007610ff027816 */ /* 0x000fc40000000002 */
[----:B0-----:R-:W-:Y:S02]  /*38b0*/  SHF.R.U32.HI R4, RZ, 0x3, R3 ;  /* 0x00000003ff047819 */ /* 0x001fe40000011603 */
[----:B------:R-:W-:Y:S02]  /*38c0*/  ISETP.GE.U32.AND.EX P1, PT, R9, UR5, PT, P1 ;  /* 0x0000000509007c0c */ /* 0x000fe4000bf26110 */
[----:B------:R-:W-:Y:S01]  /*38d0*/  @P5 LOP3.LUT R11, R11, 0x1, R4, 0x78, !PT ;  /* 0x000000010b0b5812 */ /* 0x000fe200078e7804 */
[----:B------:R-:W-:Y:S02]  /*38e0*/  IMAD R12, R4, -0x19, R5 ;  /* 0xffffffe7040c7824 */ /* 0x000fe400078e0205 */
[----:B------:R-:W-:Y:S02]  /*38f0*/  IMAD.MOV.U32 R5, RZ, RZ, -0x1 ;  /* 0xffffffffff057424 */ /* 0x000fe400078e00ff */
[----:B------:R-:W-:-:S06]  /*3900*/  IMAD.MOV.U32 R4, RZ, RZ, -0x1 ;  /* 0xffffffffff047424 */ /* 0x000fcc00078e00ff */
[----:B------:R-:W-:Y:S05]  /*3910*/  @P1 BRA `(.L_x_60) ;  /* 0x0000000400541947 */ /* 0x000fea0003800000 */
[----:B------:R-:W0:Y:S01]  /*3920*/  S2R R17, SR_CTAID.X ;  /* 0x0000000000117919 */ /* 0x000e220000002500 */
[----:B------:R-:W-:Y:S01]  /*3930*/  ULDC.64 UR4, c[0x0][0x628] ;  /* 0x00018a0000047ab9 */ /* 0x000fe20000000a00 */
[----:B------:R-:W1:Y:S01]  /*3940*/  LDC R18, c[0x0][0x144] ;  /* 0x00005100ff127b82 */ /* 0x000e620000000800 */
[----:B------:R-:W-:Y:S01]  /*3950*/  ISETP.NE.U32.AND P1, PT, RZ, UR4, PT ;  /* 0x00000004ff007c0c */ /* 0x000fe2000bf25070 */
[----:B------:R-:W2:Y:S01]  /*3960*/  S2R R14, SR_CTAID.Y ;  /* 0x00000000000e7919 */ /* 0x000ea20000002600 */
[----:B------:R-:W-:Y:S01]  /*3970*/  ULDC UR6, c[0x0][0x150] ;  /* 0x0000540000067ab9 */ /* 0x000fe20000000800 */
[----:B------:R-:W-:Y:S01]  /*3980*/  ULDC UR7, c[0x0][0x630] ;  /* 0x00018c0000077ab9 */ /* 0x000fe20000000800 */
[----:B------:R-:W-:Y:S01]  /*3990*/  ISETP.NE.AND.EX P1, PT, RZ, UR5, PT, P1 ;  /* 0x00000005ff007c0c */ /* 0x000fe2000bf25310 */
[----:B------:R-:W-:Y:S01]  /*39a0*/  IMAD.MOV.U32 R2, RZ, RZ, R8 ;  /* 0x000000ffff027224 */ /* 0x000fe200078e0008 */
[----:B0-----:R-:W-:-:S05]  /*39b0*/  I2FP.F32.U32 R3, R17 ;  /* 0x0000001100037245 */ /* 0x001fca0000201000 */
[----:B------:R-:W-:Y:S01]  /*39c0*/  FMUL R20, R3, UR6 ;  /* 0x0000000603147c20 */ /* 0x000fe20008400000 */
[----:B------:R-:W-:-:S05]  /*39d0*/  IMAD.MOV.U32 R3, RZ, RZ, R9 ;  /* 0x000000ffff037224 */ /* 0x000fca00078e0009 */
[----:B--2---:R-:W-:Y:S05]  /*39e0*/  @!P1 BRA `(.L_x_61) ;  /* 0x0000000000289947 */ /* 0x004fea0003800000 */
[----:B------:R-:W-:Y:S02]  /*39f0*/  ULDC UR6, c[0x0][0x634] ;  /* 0x00018d0000067ab9 */ /* 0x000fe40000000800 */
[----:B------:R-:W-:-:S05]  /*3a00*/  IADD3 R3, P1, R8, UR6, RZ ;  /* 0x0000000608037c10 */ /* 0x000fca000ff3e0ff */
[----:B------:R-:W-:-:S04]  /*3a10*/  IMAD.X R19, RZ, RZ, R9, P1 ;  /* 0x000000ffff137224 */ /* 0x000fc800008e0609 */
[----:B------:R-:W-:-:S04]  /*3a20*/  IMAD.WIDE.U32 R4, R19, UR4, RZ ;  /* 0x0000000413047c25 */ /* 0x000fc8000f8e00ff */
[----:B------:R-:W-:-:S04]  /*3a30*/  IMAD.WIDE.U32 R4, P1, R3, UR5, R4 ;  /* 0x0000000503047c25 */ /* 0x000fc8000f820004 */
[----:B------:R-:W-:-:S04]  /*3a40*/  IMAD.WIDE.U32 R2, R3, UR4, RZ ;  /* 0x0000000403027c25 */ /* 0x000fc8000f8e00ff */
[----:B------:R-:W-:Y:S01]  /*3a50*/  IMAD.MOV.U32 R2, RZ, RZ, R5 ;  /* 0x000000ffff027224 */ /* 0x000fe200078e0005 */
[----:B------:R-:W-:Y:S01]  /*3a60*/  IADD3 RZ, P4, R3, R4, RZ ;  /* 0x0000000403ff7210 */ /* 0x000fe20007f9e0ff */
[----:B------:R-:W-:-:S04]  /*3a70*/  IMAD.X R3, RZ, RZ, RZ, P1 ;  /* 0x000000ffff037224 */ /* 0x000fc800008e06ff */
[----:B------:R-:W-:-:S08]  /*3a80*/  IMAD.WIDE.U32.X R2, R19, UR5, R2, P4 ;  /* 0x0000000513027c25 */ /* 0x000fd0000a0e0402 */
.L_x_61:
[--C-:B------:R-:W-:Y:S01]  /*3a90*/  SHF.R.U64 R16, R2, UR7, R3.reuse ;  /* 0x0000000702107c19 */ /* 0x100fe20008001203 */
[----:B------:R-:W0:Y:S01]  /*3aa0*/  F2I.U32.TRUNC.NTZ R20, R20 ;  /* 0x0000001400147305 */ /* 0x000e22000020f000 */
[----:B------:R-:W-:Y:S01]  /*3ab0*/  SHF.R.U32.HI R2, RZ, UR7, R3 ;  /* 0x00000007ff027c19 */ /* 0x000fe20008011603 */
[----:B------:R-:W-:Y:S01]  /*3ac0*/  ULDC.64 UR4, c[0x0][0x620] ;  /* 0x0001880000047ab9 */ /* 0x000fe20000000a00 */
[----:B------:R-:W-:Y:S01]  /*3ad0*/  IADD3 R5, P1, RZ, -R16, RZ ;  /* 0x80000010ff057210 */ /* 0x000fe20007f3e0ff */
[----:B------:R-:W-:Y:S01]  /*3ae0*/  IMAD.MOV.U32 R3, RZ, RZ, R9 ;  /* 0x000000ffff037224 */ /* 0x000fe200078e0009 */
[----:B------:R-:W-:Y:S01]  /*3af0*/  ULDC.64 UR6, c[0x0][0x640] ;  /* 0x0001900000067ab9 */ /* 0x000fe20000000a00 */
[----:B------:R-:W2:Y:S02]  /*3b00*/  LDC R21, c[0x0][0x148] ;  /* 0x00005200ff157b82 */ /* 0x000ea40000000800 */
[----:B------:R-:W-:Y:S01]  /*3b10*/  IMAD.X R2, RZ, RZ, ~R2, P1 ;  /* 0x000000ffff027224 */ /* 0x000fe200008e0e02 */
[----:B------:R-:W-:-:S03]  /*3b20*/  ISETP.NE.U32.AND P1, PT, RZ, UR6, PT ;  /* 0x00000006ff007c0c */ /* 0x000fc6000bf25070 */
[----:B------:R-:W-:Y:S01]  /*3b30*/  IMAD R4, R2, UR4, RZ ;  /* 0x0000000402047c24 */ /* 0x000fe2000f8e02ff */
[----:B------:R-:W-:Y:S01]  /*3b40*/  ISETP.NE.AND.EX P1, PT, RZ, UR7, PT, P1 ;  /* 0x00000007ff007c0c */ /* 0x000fe2000bf25310 */
[----:B------:R-:W-:-:S04]  /*3b50*/  IMAD.MOV.U32 R2, RZ, RZ, R8 ;  /* 0x000000ffff027224 */ /* 0x000fc800078e0008 */
[----:B------:R-:W-:Y:S01]  /*3b60*/  IMAD.WIDE.U32 R2, R5, UR4, R2 ;  /* 0x0000000405027c25 */ /* 0x000fe2000f8e0002 */
[----:B------:R-:W-:-:S03]  /*3b70*/  ULDC UR4, c[0x0][0x618] ;  /* 0x0001860000047ab9 */ /* 0x000fc60000000800 */
[----:B------:R-:W-:Y:S01]  /*3b80*/  IMAD R5, R5, UR5, R4 ;  /* 0x0000000505057c24 */ /* 0x000fe2000f8e0204 */
[----:B------:R-:W-:Y:S01]  /*3b90*/  ULDC UR5, c[0x0][0x154] ;  /* 0x0000550000057ab9 */ /* 0x000fe20000000800 */
[----:B0-----:R-:W-:Y:S02]  /*3ba0*/  IMAD.MOV R4, RZ, RZ, -R20 ;  /* 0x000000ffff047224 */ /* 0x001fe400078e0a14 */
[----:B------:R-:W-:Y:S02]  /*3bb0*/  IMAD.IADD R3, R3, 0x1, R5 ;  /* 0x0000000103037824 */ /* 0x000fe400078e0205 */
[----:B-1----:R-:W-:Y:S01]  /*3bc0*/  IMAD R17, R18, R4, R17 ;  /* 0x0000000412117224 */ /* 0x002fe200078e0211 */
[----:B------:R-:W-:Y:S02]  /*3bd0*/  I2FP.F32.U32 R4, R14 ;  /* 0x0000000e00047245 */ /* 0x000fe40000201000 */
[--C-:B------:R-:W-:Y:S02]  /*3be0*/  SHF.R.U64 R18, R2, UR4, R3.reuse ;  /* 0x0000000402127c19 */ /* 0x100fe40008001203 */
[----:B------:R-:W-:Y:S01]  /*3bf0*/  SHF.R.U32.HI R3, RZ, UR4, R3 ;  /* 0x00000004ff037c19 */ /* 0x000fe20008011603 */
[----:B------:R-:W-:Y:S01]  /*3c00*/  FMUL R4, R4, UR5 ;  /* 0x0000000504047c20 */ /* 0x000fe20008400000 */
[----:B------:R-:W-:-:S02]  /*3c10*/  ULDC UR4, c[0x0][0x608] ;  /* 0x0001820000047ab9 */ /* 0x000fc40000000800 */
[--C-:B------:R-:W-:Y:S01]  /*3c20*/  SHF.R.U64 R20, R18, UR4, R3.reuse ;  /* 0x0000000412147c19 */ /* 0x100fe20008001203 */
[----:B------:R0:W1:Y:S01]  /*3c30*/  F2I.U32.TRUNC.NTZ R22, R4 ;  /* 0x0000000400167305 */ /* 0x000062000020f000 */
[----:B------:R-:W-:Y:S01]  /*3c40*/  SHF.R.U32.HI R3, RZ, UR4, R3 ;  /* 0x00000004ff037c19 */ /* 0x000fe20008011603 */
[----:B------:R-:W-:-:S03]  /*3c50*/  ULDC UR4, c[0x0][0x658] ;  /* 0x0001960000047ab9 */ /* 0x000fc60000000800 */
[--C-:B------:R-:W-:Y:S02]  /*3c60*/  SHF.R.U64 R19, R20, UR4, R3.reuse ;  /* 0x0000000414137c19 */ /* 0x100fe40008001203 */
[----:B------:R-:W-:-:S03]  /*3c70*/  SHF.R.U32.HI R23, RZ, UR4, R3 ;  /* 0x00000004ff177c19 */ /* 0x000fc60008011603 */
[----:B------:R-:W-:Y:S02]  /*3c80*/  IMAD.MOV.U32 R2, RZ, RZ, R19 ;  /* 0x000000ffff027224 */ /* 0x000fe400078e0013 */
[----:B------:R-:W-:Y:S01]  /*3c90*/  IMAD.MOV.U32 R3, RZ, RZ, R23 ;  /* 0x000000ffff037224 */ /* 0x000fe200078e0017 */
[----:B0-----:R-:W-:Y:S06]  /*3ca0*/  @!P1 BRA `(.L_x_62) ;  /* 0x0000000000289947 */ /* 0x001fec0003800000 */
        /* <DEDUP_REMOVED lines=10> */
.L_x_62:
[----:B------:R-:W-:Y:S01]  /*3d50*/  ULDC UR4, c[0x0][0x648] ;  /* 0x0001920000047ab9 */ /* 0x000fe20000000800 */
[----:B-1----:R-:W-:Y:S01]  /*3d60*/  IMAD.MOV R22, RZ, RZ, -R22 ;  /* 0x000000ffff167224 */ /* 0x002fe200078e0a16 */
[----:B------:R-:W-:Y:S01]  /*3d70*/  SHF.R.U64 R3, R2, UR4, R3 ;  /* 0x0000000402037c19 */ /* 0x000fe20008001203 */
[----:B------:R-:W-:Y:S01]  /*3d80*/  ULDC UR4, c[0x0][0x638] ;  /* 0x00018e0000047ab9 */ /* 0x000fe20000000800 */
[----:B------:R-:W-:Y:S01]  /*3d90*/  LOP3.LUT R2, R20, UR17, RZ, 0xc0, !PT ;  /* 0x0000001114027c12 */ /* 0x000fe2000f8ec0ff */
[----:B--2---:R-:W-:Y:S01]  /*3da0*/  @P2 IMAD R17, R21, R22, R14 ;  /* 0x0000001615112224 */ /* 0x004fe200078e020e */
[----:B------:R-:W-:Y:S01]  /*3db0*/  LOP3.LUT R14, R18, UR16, RZ, 0xc0, !PT ;  /* 0x00000010120e7c12 */ /* 0x000fe2000f8ec0ff */
[----:B------:R-:W-:Y:S01]  /*3dc0*/  IMAD.MOV R4, RZ, RZ, -R3 ;  /* 0x000000ffff047224 */ /* 0x000fe200078e0a03 */
[----:B------:R-:W-:Y:S01]  /*3dd0*/  ULDC UR5, c[0x0][0x610] ;  /* 0x0001840000057ab9 */ /* 0x000fe20000000800 */
[----:B------:R-:W-:Y:S02]  /*3de0*/  IMAD R2, R3, UR18, R2 ;  /* 0x0000001203027c24 */ /* 0x000fe4000f8e0202 */
[----:B------:R-:W-:Y:S01]  /*3df0*/  IMAD R19, R4, UR4, R19 ;  /* 0x0000000404137c24 */ /* 0x000fe2000f8e0213 */
[----:B------:R-:W-:Y:S01]  /*3e00*/  ULDC UR4, c[0x0][0x600] ;  /* 0x0001800000047ab9 */ /* 0x000fe20000000800 */
[----:B------:R-:W-:-:S02]  /*3e10*/  IMAD R17, R2, UR5, R17 ;  /* 0x0000000502117c24 */ /* 0x000fc4000f8e0211 */
[----:B------:R-:W-:Y:S02]  /*3e20*/  IMAD R14, R19, UR4, R14 ;  /* 0x00000004130e7c24 */ /* 0x000fe4000f8e020e */
[----:B------:R-:W-:-:S03]  /*3e30*/  IMAD.MOV.U32 R2, RZ, RZ, 0x1 ;  /* 0x00000001ff027424 */ /* 0x000fc600078e00ff */
[----:B------:R-:W-:Y:S02]  /*3e40*/  SEL R4, R14, R17, !P2 ;  /* 0x000000110e047207 */ /* 0x000fe40005000000 */
[----:B------:R-:W-:Y:S01]  /*3e50*/  SEL R5, R17, R14, !P2 ;  /* 0x0000000e11057207 */ /* 0x000fe20005000000 */
[----:B------:R-:W-:-:S07]  /*3e60*/  IMAD.MOV.U32 R14, RZ, RZ, R16 ;  /* 0x000000ffff0e7224 */ /* 0x000fce00078e0010 */
.L_x_60:
[----:B------:R-:W-:Y:S05]  /*3e70*/  BSYNC B1 ;  /* 0x0000000000017941 */ /* 0x000fea0003800000 */
.L_x_59:
[----:B------:R-:W-:-:S13]  /*3e80*/  LOP3.LUT P1, RZ, R2, 0xff, RZ, 0xc0, !PT ;  /* 0x000000ff02ff7812 */ /* 0x000fda000782c0ff */
[----:B------:R-:W-:Y:S05]  /*3e90*/  @P1 BRA `(.L_x_63) ;  /* 0xfffffff4003c1947 */ /* 0x000fea000383ffff */
[----:B------:R-:W-:Y:S05]  /*3ea0*/  BSYNC B0 ;  /* 0x0000000000007941 */ /* 0x000fea0003800000 */
.L_x_51:
[----:B------:R-:W-:-:S03]  /*3eb0*/  UMOV UR4, 0xffffffff ;  /* 0xffffffff00047882 */ /* 0x000fc60000000000 */
[----:B------:R-:W-:Y:S05]  /*3ec0*/  BRA.DIV UR4, `(.L_x_64) ;  /* 0x0000001204407947 */ /* 0x000fea000b800000 */
[----:B------:R-:W-:-:S13]  /*3ed0*/  ELECT P0, URZ, PT ;  /* 0x00000000003f782f */ /* 0x000fda0003800000 */
.L_x_101:
[----:B------:R-:W-:Y:S04]  /*3ee0*/  BSSY B0, `(.L_x_65) ;  /* 0x00000e8000007945 */ /* 0x000fe80003800000 */
[----:B------:R-:W-:Y:S05]  /*3ef0*/  @!P0 BRA `(.L_x_66) ;  /* 0x0000000c00988947 */ /* 0x000fea0003800000 */
[----:B------:R-:W-:-:S04]  /*3f00*/  LOP3.LUT R0, R0, 0x2, RZ, 0xfc, !PT ;  /* 0x0000000200007812 */ /* 0x000fc800078efcff */
[----:B------:R-:W-:-:S13]  /*3f10*/  ISETP.NE.AND P0, PT, R0, 0x3, PT ;  /* 0x000000030000780c */ /* 0x000fda0003f05270 */
[----:B------:R-:W-:Y:S05]  /*3f20*/  @!P0 BRA `(.L_x_67) ;  /* 0x0000000000048947 */ /* 0x000fea0003800000 */
[----:B------:R-:W-:Y:S01]  /*3f30*/  BPT.TRAP 0x1 ;  /* 0x000000040000795c */ /* 0x000fe20000300000 */
.L_x_67:
[----:B------:R-:W0:Y:S01]  /*3f40*/  S2R R3, SR_CgaCtaId ;  /* 0x0000000000037919 */ /* 0x000e220000008800 */
[----:B------:R-:W-:Y:S02]  /*3f50*/  MOV R0, 0x400 ;  /* 0x0000040000007802 */ /* 0x000fe40000000f00 */
[----:B------:R-:W-:Y:S02]  /*3f60*/  SHF.L.U32 R2, R11, 0x1f, RZ ;  /* 0x0000001f0b027819 */ /* 0x000fe400000006ff */
[----:B0-----:R-:W-:-:S05]  /*3f70*/  LEA R3, R3, R0, 0x18 ;  /* 0x0000000003037211 */ /* 0x001fca00078ec0ff */
[----:B------:R-:W-:-:S04]  /*3f80*/  VIADD R3, R3, 0xc8 ;  /* 0x000000c803037836 */ /* 0x000fc80000000000 */
[C---:B------:R-:W-:Y:S02]  /*3f90*/  IMAD R5, R12.reuse, 0x8, R3 ;  /* 0x000000080c057824 */ /* 0x040fe400078e0203 */
[----:B------:R-:W-:Y:S02]  /*3fa0*/  VIADD R12, R12, 0x1 ;  /* 0x000000010c0c7836 */ /* 0x000fe40000000000 */
[----:B------:R-:W0:Y:S03]  /*3fb0*/  SYNCS.PHASECHK.TRANS64.TRYWAIT P0, [R5+URZ], R2 ;  /* 0x00000002050075a7 */ /* 0x000e26000800017f */
[----:B------:R-:W-:-:S04]  /*3fc0*/  ISETP.NE.AND P1, PT, R12, 0x19, PT ;  /* 0x000000190c00780c */ /* 0x000fc80003f25270 */
[----:B------:R-:W-:Y:S02]  /*3fd0*/  SEL R0, RZ, 0x1, P1 ;  /* 0x00000001ff007807 */ /* 0x000fe40000800000 */
[----:B------:R-:W-:Y:S02]  /*3fe0*/  SEL R12, R12, RZ, P1 ;  /* 0x000000ff0c0c7207 */ /* 0x000fe40000800000 */
[----:B------:R-:W-:-:S03]  /*3ff0*/  LOP3.LUT R11, R11, R0, RZ, 0x3c, !PT ;  /* 0x000000000b0b7212 */ /* 0x000fc600078e3cff */
[----:B------:R-:W-:Y:S01]  /*4000*/  IMAD R7, R12, 0x8, R3 ;  /* 0x000000080c077824 */ /* 0x000fe200078e0203 */
[----:B------:R-:W-:Y:S01]  /*4010*/  SHF.L.U32 R4, R11, 0x1f, RZ ;  /* 0x0000001f0b047819 */ /* 0x000fe200000006ff */
[----:B0-----:R-:W-:Y:S06]  /*4020*/  @!P0 BRA `(.L_x_68) ;  /* 0x00000010000c8947 */ /* 0x001fec0003800000 */
.L_x_102:
[----:B------:R-:W1:Y:S01]  /*4030*/  SYNCS.PHASECHK.TRANS64.TRYWAIT P0, [R7+URZ], R4 ;  /* 0x00000004070075a7 */ /* 0x000e62000800017f */
[----:B------:R-:W-:-:S05]  /*4040*/  VIADD R0, R12, 0x1 ;  /* 0x000000010c007836 */ /* 0x000fca0000000000 */
[----:B------:R-:W-:-:S04]  /*4050*/  ISETP.NE.AND P1, PT, R0, 0x19, PT ;  /* 0x000000190000780c */ /* 0x000fc80003f25270 */
[----:B0-----:R-:W-:Y:S02]  /*4060*/  SEL R2, RZ, 0x1, P1 ;  /* 0x00000001ff027807 */ /* 0x001fe40000800000 */
[----:B------:R-:W-:Y:S02]  /*4070*/  SEL R0, R0, RZ, P1 ;  /* 0x000000ff00007207 */ /* 0x000fe40000800000 */
[----:B------:R-:W-:-:S03]  /*4080*/  LOP3.LUT R11, R11, R2, RZ, 0x3c, !PT ;  /* 0x000000020b0b7212 */ /* 0x000fc600078e3cff */
[----:B------:R-:W-:Y:S01]  /*4090*/  IMAD R6, R0, 0x8, R3 ;  /* 0x0000000800067824 */ /* 0x000fe200078e0203 */
[----:B------:R-:W-:Y:S01]  /*40a0*/  SHF.L.U32 R5, R11, 0x1f, RZ ;  /* 0x0000001f0b057819 */ /* 0x000fe200000006ff */
[----:B-1----:R-:W-:Y:S06]  /*40b0*/  @!P0 BRA `(.L_x_69) ;  /* 0x0000000c00fc8947 */ /* 0x002fec0003800000 */
.L_x_103:
[----:B------:R-:W1:Y:S01]  /*40c0*/  SYNCS.PHASECHK.TRANS64.TRYWAIT P0, [R6+URZ], R5 ;  /* 0x00000005060075a7 */ /* 0x000e62000800017f */
[----:B------:R-:W-:-:S05]  /*40d0*/  VIADD R0, R0, 0x1 ;  /* 0x0000000100007836 */ /* 0x000fca0000000000 */
[----:B------:R-:W-:-:S04]  /*40e0*/  ISETP.NE.AND P1, PT, R0, 0x19, PT ;  /* 0x000000190000780c */ /* 0x000fc80003f25270 */
[----:B------:R-:W-:Y:S02]  /*40f0*/  SEL R2, RZ, 0x1, P1 ;  /* 0x00000001ff027807 */ /* 0x000fe40000800000 */
[----:B------:R-:W-:Y:S02]  /*4100*/  SEL R0, R0, RZ, P1 ;  /* 0x000000ff00007207 */ /* 0x000fe40000800000 */
[----:B------:R-:W-:-:S03]  /*4110*/  LOP3.LUT R11, R11, R2, RZ, 0x3c, !PT ;  /* 0x000000020b0b7212 */ /* 0x000fc600078e3cff */
[----:B0-----:R-:W-:Y:S01]  /*4120*/  IMAD R7, R0, 0x8, R3 ;  /* 0x0000000800077824 */ /* 0x001fe200078e0203 */
[----:B------:R-:W-:Y:S01]  /*4130*/  SHF.L.U32 R4, R11, 0x1f, RZ ;  /* 0x0000001f0b047819 */ /* 0x000fe200000006ff */
[----:B-1----:R-:W-:Y:S06]  /*4140*/  @!P0 BRA `(.L_x_70) ;  /* 0x0000000c00ec8947 */ /* 0x002fec0003800000 */
.L_x_104:
        /* <DEDUP_REMOVED lines=9> */
.L_x_105:
        /* <DEDUP_REMOVED lines=9> */
.L_x_106:
        /* <DEDUP_REMOVED lines=9> */
.L_x_107:
        /* <DEDUP_REMOVED lines=9> */
.L_x_108:
        /* <DEDUP_REMOVED lines=9> */
.L_x_109:
        /* <DEDUP_REMOVED lines=9> */
.L_x_110:
        /* <DEDUP_REMOVED lines=9> */
.L_x_111:
        /* <DEDUP_REMOVED lines=9> */
.L_x_112:
        /* <DEDUP_REMOVED lines=9> */
.L_x_113:
        /* <DEDUP_REMOVED lines=9> */
.L_x_114:
        /* <DEDUP_REMOVED lines=9> */
.L_x_115:
        /* <DEDUP_REMOVED lines=9> */
.L_x_116:
        /* <DEDUP_REMOVED lines=9> */
.L_x_117:
        /* <DEDUP_REMOVED lines=9> */
.L_x_118:
        /* <DEDUP_REMOVED lines=9> */
.L_x_119:
        /* <DEDUP_REMOVED lines=9> */
.L_x_120:
        /* <DEDUP_REMOVED lines=9> */
.L_x_121:
        /* <DEDUP_REMOVED lines=9> */
.L_x_122:
        /* <DEDUP_REMOVED lines=9> */
.L_x_123:
        /* <DEDUP_REMOVED lines=9> */
.L_x_124:
[----:B------:R-:W1:Y:S01]  /*4c90*/  SYNCS.PHASECHK.TRANS64.TRYWAIT P0, [R7+URZ], R4 ;  /* 0x00000004070075a7 */ /* 0x000e62000800017f */
[----:B------:R-:W-:-:S05]  /*4ca0*/  VIADD R0, R0, 0x1 ;  /* 0x0000000100007836 */ /* 0x000fca0000000000 */
[----:B------:R-:W-:-:S04]  /*4cb0*/  ISETP.NE.AND P1, PT, R0, 0x19, PT ;  /* 0x000000190000780c */ /* 0x000fc80003f25270 */
[----:B------:R-:W-:Y:S02]  /*4cc0*/  SEL R2, RZ, 0x1, P1 ;  /* 0x00000001ff027807 */ /* 0x000fe40000800000 */
[----:B------:R-:W-:Y:S02]  /*4cd0*/  SEL R0, R0, RZ, P1 ;  /* 0x000000ff00007207 */ /* 0x000fe40000800000 */
[----:B------:R-:W-:Y:S01]  /*4ce0*/  LOP3.LUT R2, R11, R2, RZ, 0x3c, !PT ;  /* 0x000000020b027212 */ /* 0x000fe200078e3cff */
[----:B-1----:R-:W-:Y:S06]  /*4cf0*/  @!P0 BRA `(.L_x_91) ;  /* 0x0000000800a48947 */ /* 0x002fec0003800000 */
.L_x_125:
[----:B------:R-:W-:Y:S01]  /*4d00*/  IMAD R3, R0, 0x8, R3 ;  /* 0x0000000800037824 */ /* 0x000fe200078e0203 */
[----:B------:R-:W-:-:S07]  /*4d10*/  SHF.L.U32 R0, R2, 0x1f, RZ ;  /* 0x0000001f02007819 */ /* 0x000fce00000006ff */
.L_x_92:
[----:B--2---:R2:W3:Y:S02]  /*4d20*/  SYNCS.PHASECHK.TRANS64.TRYWAIT P0, [R3+URZ], R0 ;  /* 0x00000000030075a7 */ /* 0x0044e4000800017f */
[----:B---3--:R-:W-:Y:S05]  /*4d30*/  @!P0 NANOSLEEP.SYNCS 0x989680 ;  /* 0x009896800000895d */ /* 0x008fea0003900000 */
[----:B------:R-:W3:Y:S02]  /*4d40*/  @!P0 SYNCS.PHASECHK.TRANS64 P0, [R3+URZ], R0 ;  /* 0x00000000030085a7 */ /* 0x000ee4000800007f */
[----:B---3--:R-:W-:Y:S05]  /*4d50*/  @!P0 BRA `(.L_x_92) ;  /* 0xfffffffc00f08947 */ /* 0x008fea000383ffff */
.L_x_66:
[----:B------:R-:W-:Y:S05]  /*4d60*/  BSYNC B0 ;  /* 0x0000000000007941 */ /* 0x000fea0003800000 */
.L_x_65:
[----:B------:R-:W-:Y:S05]  /*4d70*/  EXIT ;  /* 0x000000000000794d */ /* 0x000fea0003800000 */
.L_x_16:
[----:B0-----:R-:W-:-:S04]  /*4d80*/  IMAD.U32 R16, RZ, RZ, UR11 ;  /* 0x0000000bff107e24 */ /* 0x001fc8000f8e00ff */
[----:B------:R0:W1:Y:S03]  /*4d90*/  SYNCS.PHASECHK.TRANS64.TRYWAIT P0, [R16+URZ+-0x8], R15 ;  /* 0xfffff80f100075a7 */ /* 0x000066000800017f */
[----:B-1----:R-:W-:Y:S05]  /*4da0*/  @!P0 NANOSLEEP.SYNCS 0x989680 ;  /* 0x009896800000895d */ /* 0x002fea0003900000 */
[----:B------:R-:W1:Y:S02]  /*4db0*/  @!P0 SYNCS.PHASECHK.TRANS64 P0, [R16+URZ+-0x8], R15 ;  /* 0xfffff80f100085a7 */ /* 0x000e64000800007f */
[----:B-1----:R-:W-:Y:S05]  /*4dc0*/  @!P0 BRA `(.L_x_16) ;  /* 0xfffffffc00ec8947 */ /* 0x002fea000383ffff */
[----:B------:R-:W-:Y:S05]  /*4dd0*/  BRA `(.L_x_93) ;  /* 0xffffffc800707947 */ /* 0x000fea000383ffff */
.L_x_21:
[----:B-1----:R-:W-:-:S04]  /*4de0*/  IMAD.U32 R16, RZ, RZ, UR6 ;  /* 0x00000006ff107e24 */ /* 0x002fc8000f8e00ff */
[----:B------:R1:W2:Y:S03]  /*4df0*/  SYNCS.PHASECHK.TRANS64.TRYWAIT P0, [R16+URZ], R15 ;  /* 0x0000000f100075a7 */ /* 0x0002a6000800017f */
[----:B--2---:R-:W-:Y:S05]  /*4e00*/  @!P0 NANOSLEEP.SYNCS 0x989680 ;  /* 0x009896800000895d */ /* 0x004fea0003900000 */
[----:B------:R-:W2:Y:S02]  /*4e10*/  @!P0 SYNCS.PHASECHK.TRANS64 P0, [R16+URZ], R15 ;  /* 0x0000000f100085a7 */ /* 0x000ea4000800007f */
[----:B--2---:R-:W-:Y:S05]  /*4e20*/  @!P0 BRA `(.L_x_21) ;  /* 0xfffffffc00ec8947 */ /* 0x004fea000383ffff */
[----:B------:R-:W-:Y:S05]  /*4e30*/  BRA `(.L_x_20) ;  /* 0xffffffc800ac7947 */ /* 0x000fea000383ffff */
.L_x_27:
[----:B-1----:R-:W-:-:S04]  /*4e40*/  IMAD.U32 R17, RZ, RZ, UR16 ;  /* 0x00000010ff117e24 */ /* 0x002fc8000f8e00ff */
[----:B------:R1:W2:Y:S03]  /*4e50*/  SYNCS.PHASECHK.TRANS64.TRYWAIT P0, [R17+URZ], R16 ;  /* 0x00000010110075a7 */ /* 0x0002a6000800017f */
[----:B--2---:R-:W-:Y:S05]  /*4e60*/  @!P0 NANOSLEEP.SYNCS 0x989680 ;  /* 0x009896800000895d */ /* 0x004fea0003900000 */
[----:B------:R-:W2:Y:S02]  /*4e70*/  @!P0 SYNCS.PHASECHK.TRANS64 P0, [R17+URZ], R16 ;  /* 0x00000010110085a7 */ /* 0x000ea4000800007f */
[----:B--2---:R-:W-:Y:S05]  /*4e80*/  @!P0 BRA `(.L_x_27) ;  /* 0xfffffffc00ec8947 */ /* 0x004fea000383ffff */
[----:B------:R-:W-:Y:S05]  /*4e90*/  BRA `(.L_x_26) ;  /* 0xffffffcc008c7947 */ /* 0x000fea000383ffff */
.L_x_35:
[----:B0-----:R-:W-:-:S04]  /*4ea0*/  IMAD.U32 R16, RZ, RZ, UR11 ;  /* 0x0000000bff107e24 */ /* 0x001fc8000f8e00ff */
[----:B------:R0:W1:Y:S03]  /*4eb0*/  SYNCS.PHASECHK.TRANS64.TRYWAIT P0, [R16+URZ+0x8], R15 ;  /* 0x0000080f100075a7 */ /* 0x000066000800017f */
[----:B-1----:R-:W-:Y:S05]  /*4ec0*/  @!P0 NANOSLEEP.SYNCS 0x989680 ;  /* 0x009896800000895d */ /* 0x002fea0003900000 */
[----:B------:R-:W1:Y:S02]  /*4ed0*/  @!P0 SYNCS.PHASECHK.TRANS64 P0, [R16+URZ+0x8], R15 ;  /* 0x0000080f100085a7 */ /* 0x000e64000800007f */
[----:B-1----:R-:W-:Y:S05]  /*4ee0*/  @!P0 BRA `(.L_x_35) ;  /* 0xfffffffc00ec8947 */ /* 0x002fea000383ffff */
[----:B------:R-:W-:Y:S05]  /*4ef0*/  BRA `(.L_x_94) ;  /* 0xffffffd400147947 */ /* 0x000fea000383ffff */
.L_x_52:
[----:B------:R-:W-:Y:S01]  /*4f00*/  BSSY B1, `(.L_x_95) ;  /* 0x0000006000017945 */ /* 0x000fe20003800000 */
[----:B------:R-:W-:-:S07]  /*4f10*/  IMAD.MOV.U32 R2, RZ, RZ, -0x1 ;  /* 0xffffffffff027424 */ /* 0x000fce00078e00ff */
[----:B------:R-:W-:Y:S05]  /*4f20*/  WARPSYNC.COLLECTIVE R2, `(.L_x_96) ;  /* 0x00000000020c7348 */ /* 0x000fea0003c00000 */
[----:B------:R-:W-:Y:S02]  /*4f30*/  ELECT P1, UR62, PT ;  /* 0x00000000003e782f */ /* 0x000fe40003820000 */
[----:B------:R-:W-:Y:S01]  /*4f40*/  MOV R2, UR62 ;  /* 0x0000003e00027c02 */ /* 0x000fe20008000f00 */
[----:B------:R-:W-:Y:S10]  /*4f50*/  ENDCOLLECTIVE ;  /* 0x000000000000791b */ /* 0x000ff40003800000 */
.L_x_96:
[----:B------:R-:W-:Y:S05]  /*4f60*/  BSYNC B1 ;  /* 0x0000000000017941 */ /* 0x000fea0003800000 */
.L_x_95:
[----:B------:R-:W-:Y:S05]  /*4f70*/  BRA `(.L_x_97) ;  /* 0xffffffe400107947 */ /* 0x000fea000383ffff */
.L_x_55:
[----:B-1----:R1:W2:Y:S02]  /*4f80*/  SYNCS.PHASECHK.TRANS64.TRYWAIT P1, [R19+URZ+0xc8], R4 ;  /* 0x0000c804130075a7 */ /* 0x0022a4000802017f */
[----:B--2---:R-:W-:Y:S05]  /*4f90*/  @!P1 NANOSLEEP.SYNCS 0x989680 ;  /* 0x009896800000995d */ /* 0x004fea0003900000 */
[----:B------:R-:W2:Y:S02]  /*4fa0*/  @!P1 SYNCS.PHASECHK.TRANS64 P1, [R19+URZ+0xc8], R4 ;  /* 0x0000c804130095a7 */ /* 0x000ea4000802007f */
[----:B--2---:R-:W-:Y:S05]  /*4fb0*/  @!P1 BRA `(.L_x_55) ;  /* 0xfffffffc00f09947 */ /* 0x004fea000383ffff */
[----:B------:R-:W-:Y:S05]  /*4fc0*/  BRA `(.L_x_98) ;  /* 0xffffffe400447947 */ /* 0x000fea000383ffff */
.L_x_64:
[----:B------:R-:W-:Y:S01]  /*4fd0*/  BSSY B0, `(.L_x_99) ;  /* 0x0000006000007945 */ /* 0x000fe20003800000 */
[----:B------:R-:W-:-:S07]  /*4fe0*/  IMAD.MOV.U32 R2, RZ, RZ, -0x1 ;  /* 0xffffffffff027424 */ /* 0x000fce00078e00ff */
[----:B------:R-:W-:Y:S05]  /*4ff0*/  WARPSYNC.COLLECTIVE R2, `(.L_x_100) ;  /* 0x00000000020c7348 */ /* 0x000fea0003c00000 */
[----:B------:R-:W-:Y:S02]  /*5000*/  ELECT P1, UR62, PT ;  /* 0x00000000003e782f */ /* 0x000fe40003820000 */
[----:B------:R-:W-:Y:S01]  /*5010*/  MOV R2, UR62 ;  /* 0x0000003e00027c02 */ /* 0x000fe20008000f00 */
[----:B------:R-:W-:Y:S10]  /*5020*/  ENDCOLLECTIVE ;  /* 0x000000000000791b */ /* 0x000ff40003800000 */
.L_x_100:
[----:B------:R-:W-:Y:S05]  /*5030*/  BSYNC B0 ;  /* 0x0000000000007941 */ /* 0x000fea0003800000 */
.L_x_99:
[----:B------:R-:W-:Y:S01]  /*5040*/  PLOP3.LUT P0, PT, P1, PT, PT, 0x80, 0x0 ;  /* 0x000000000000781c */ /* 0x000fe20000f0f070 */
[----:B------:R-:W-:-:S12]  /*5050*/  BRA `(.L_x_101) ;  /* 0xffffffec00a07947 */ /* 0x000fd8000383ffff */
.L_x_68:
[----:B0-----:R0:W1:Y:S02]  /*5060*/  SYNCS.PHASECHK.TRANS64.TRYWAIT P0, [R5+URZ], R2 ;  /* 0x00000002050075a7 */ /* 0x001064000800017f */
[----:B-1----:R-:W-:Y:S05]  /*5070*/  @!P0 NANOSLEEP.SYNCS 0x989680 ;  /* 0x009896800000895d */ /* 0x002fea0003900000 */
[----:B------:R-:W1:Y:S02]  /*5080*/  @!P0 SYNCS.PHASECHK.TRANS64 P0, [R5+URZ], R2 ;  /* 0x00000002050085a7 */ /* 0x000e64000800007f */
[----:B-1----:R-:W-:Y:S05]  /*5090*/  @!P0 BRA `(.L_x_68) ;  /* 0xfffffffc00f08947 */ /* 0x002fea000383ffff */
[----:B------:R-:W-:Y:S05]  /*50a0*/  BRA `(.L_x_102) ;  /* 0xffffffec00e07947 */ /* 0x000fea000383ffff */
.L_x_69:
[----:B0-----:R0:W1:Y:S02]  /*50b0*/  SYNCS.PHASECHK.TRANS64.TRYWAIT P0, [R7+URZ], R4 ;  /* 0x00000004070075a7 */ /* 0x001064000800017f */
[----:B-1----:R-:W-:Y:S05]  /*50c0*/  @!P0 NANOSLEEP.SYNCS 0x989680 ;  /* 0x009896800000895d */ /* 0x002fea0003900000 */
[----:B------:R-:W1:Y:S02]  /*50d0*/  @!P0 SYNCS.PHASECHK.TRANS64 P0, [R7+URZ], R4 ;  /* 0x00000004070085a7 */ /* 0x000e64000800007f */
[----:B-1----:R-:W-:Y:S05]  /*50e0*/  @!P0 BRA `(.L_x_69) ;  /* 0xfffffffc00f08947 */ /* 0x002fea000383ffff */
[----:B------:R-:W-:Y:S05]  /*50f0*/  BRA `(.L_x_103) ;  /* 0xffffffec00f07947 */ /* 0x000fea000383ffff */
.L_x_70:
[----:B0-----:R0:W1:Y:S02]  /*5100*/  SYNCS.PHASECHK.TRANS64.TRYWAIT P0, [R6+URZ], R5 ;  /* 0x00000005060075a7 */ /* 0x001064000800017f */
[----:B-1----:R-:W-:Y:S05]  /*5110*/  @!P0 NANOSLEEP.SYNCS 0x989680 ;  /* 0x009896800000895d */ /* 0x002fea0003900000 */
[----:B------:R-:W1:Y:S02]  /*5120*/  @!P0 SYNCS.PHASECHK.TRANS64 P0, [R6+URZ], R5 ;  /* 0x00000005060085a7 */ /* 0x000e64000800007f */
[----:B-1----:R-:W-:Y:S05]  /*5130*/  @!P0 BRA `(.L_x_70) ;  /* 0xfffffffc00f08947 */ /* 0x002fea000383ffff */
[----:B------:R-:W-:Y:S05]  /*5140*/  BRA `(.L_x_104) ;  /* 0xfffffff000007947 */ /* 0x000fea000383ffff */
.L_x_71:
[----:B0-----:R0:W1:Y:S02]  /*5150*/  SYNCS.PHASECHK.TRANS64.TRYWAIT P0, [R7+URZ], R4 ;  /* 0x00000004070075a7 */ /* 0x001064000800017f */
[----:B-1----:R-:W-:Y:S05]  /*5160*/  @!P0 NANOSLEEP.SYNCS 0x989680 ;  /* 0x009896800000895d */ /* 0x002fea0003900000 */
[----:B------:R-:W1:Y:S02]  /*5170*/  @!P0 SYNCS.PHASECHK.TRANS64 P0, [R7+URZ], R4 ;  /* 0x00000004070085a7 */ /* 0x000e64000800007f */
[----:B-1----:R-:W-:Y:S05]  /*5180*/  @!P0 BRA `(.L_x_71) ;  /* 0xfffffffc00f08947 */ /* 0x002fea000383ffff */
[----:B------:R-:W-:Y:S05]  /*5190*/  BRA `(.L_x_105) ;  /* 0xfffffff000107947 */ /* 0x000fea000383ffff */
.L_x_72:
[----:B0-----:R0:W1:Y:S02]  /*51a0*/  SYNCS.PHASECHK.TRANS64.TRYWAIT P0, [R6+URZ], R5 ;  /* 0x00000005060075a7 */ /* 0x001064000800017f */
[----:B-1----:R-:W-:Y:S05]  /*51b0*/  @!P0 NANOSLEEP.SYNCS 0x989680 ;  /* 0x009896800000895d */ /* 0x002fea0003900000 */
[----:B------:R-:W1:Y:S02]  /*51c0*/  @!P0 SYNCS.PHASECHK.TRANS64 P0, [R6+URZ], R5 ;  /* 0x00000005060085a7 */ /* 0x000e64000800007f */
[----:B-1----:R-:W-:Y:S05]  /*51d0*/  @!P0 BRA `(.L_x_72) ;  /* 0xfffffffc00f08947 */ /* 0x002fea000383ffff */
[----:B------:R-:W-:Y:S05]  /*51e0*/  BRA `(.L_x_106) ;  /* 0xfffffff000207947 */ /* 0x000fea000383ffff */
.L_x_73:
[----:B0-----:R0:W1:Y:S02]  /*51f0*/  SYNCS.PHASECHK.TRANS64.TRYWAIT P0, [R7+URZ], R4 ;  /* 0x00000004070075a7 */ /* 0x001064000800017f */
[----:B-1----:R-:W-:Y:S05]  /*5200*/  @!P0 NANOSLEEP.SYNCS 0x989680 ;  /* 0x009896800000895d */ /* 0x002fea0003900000 */
[----:B------:R-:W1:Y:S02]  /*5210*/  @!P0 SYNCS.PHASECHK.TRANS64 P0, [R7+URZ], R4 ;  /* 0x00000004070085a7 */ /* 0x000e64000800007f */
[----:B-1----:R-:W-:Y:S05]  /*5220*/  @!P0 BRA `(.L_x_73) ;  /* 0xfffffffc00f08947 */ /* 0x002fea000383ffff */
[----:B------:R-:W-:Y:S05]  /*5230*/  BRA `(.L_x_107) ;  /* 0xfffffff000307947 */ /* 0x000fea000383ffff */
.L_x_74:
[----:B0-----:R0:W1:Y:S02]  /*5240*/  SYNCS.PHASECHK.TRANS64.TRYWAIT P0, [R6+URZ], R5 ;  /* 0x00000005060075a7 */ /* 0x001064000800017f */
[----:B-1----:R-:W-:Y:S05]  /*5250*/  @!P0 NANOSLEEP.SYNCS 0x989680 ;  /* 0x009896800000895d */ /* 0x002fea0003900000 */
[----:B------:R-:W1:Y:S02]  /*5260*/  @!P0 SYNCS.PHASECHK.TRANS64 P0, [R6+URZ], R5 ;  /* 0x00000005060085a7 */ /* 0x000e64000800007f */
[----:B-1----:R-:W-:Y:S05]  /*5270*/  @!P0 BRA `(.L_x_74) ;  /* 0xfffffffc00f08947 */ /* 0x002fea000383ffff */
[----:B------:R-:W-:Y:S05]  /*5280*/  BRA `(.L_x_108) ;  /* 0xfffffff000407947 */ /* 0x000fea000383ffff */
.L_x_75:
[----:B0-----:R0:W1:Y:S02]  /*5290*/  SYNCS.PHASECHK.TRANS64.TRYWAIT P0, [R7+URZ], R4 ;  /* 0x00000004070075a7 */ /* 0x001064000800017f */
[----:B-1----:R-:W-:Y:S05]  /*52a0*/  @!P0 NANOSLEEP.SYNCS 0x989680 ;  /* 0x009896800000895d */ /* 0x002fea0003900000 */
[----:B------:R-:W1:Y:S02]  /*52b0*/  @!P0 SYNCS.PHASECHK.TRANS64 P0, [R7+URZ], R4 ;  /* 0x00000004070085a7 */ /* 0x000e64000800007f */
[----:B-1----:R-:W-:Y:S05]  /*52c0*/  @!P0 BRA `(.L_x_75) ;  /* 0xfffffffc00f08947 */ /* 0x002fea000383ffff */
[----:B------:R-:W-:Y:S05]  /*52d0*/  BRA `(.L_x_109) ;  /* 0xfffffff000507947 */ /* 0x000fea000383ffff */
.L_x_76:
[----:B0-----:R0:W1:Y:S02]  /*52e0*/  SYNCS.PHASECHK.TRANS64.TRYWAIT P0, [R6+URZ], R5 ;  /* 0x00000005060075a7 */ /* 0x001064000800017f */
[----:B-1----:R-:W-:Y:S05]  /*52f0*/  @!P0 NANOSLEEP.SYNCS 0x989680 ;  /* 0x009896800000895d */ /* 0x002fea0003900000 */
[----:B------:R-:W1:Y:S02]  /*5300*/  @!P0 SYNCS.PHASECHK.TRANS64 P0, [R6+URZ], R5 ;  /* 0x00000005060085a7 */ /* 0x000e64000800007f */
[----:B-1----:R-:W-:Y:S05]  /*5310*/  @!P0 BRA `(.L_x_76) ;  /* 0xfffffffc00f08947 */ /* 0x002fea000383ffff */
[----:B------:R-:W-:Y:S05]  /*5320*/  BRA `(.L_x_110) ;  /* 0xfffffff000607947 */ /* 0x000fea000383ffff */
.L_x_77:
[----:B0-----:R0:W1:Y:S02]  /*5330*/  SYNCS.PHASECHK.TRANS64.TRYWAIT P0, [R7+URZ], R4 ;  /* 0x00000004070075a7 */ /* 0x001064000800017f */
[----:B-1----:R-:W-:Y:S05]  /*5340*/  @!P0 NANOSLEEP.SYNCS 0x989680 ;  /* 0x009896800000895d */ /* 0x002fea0003900000 */
[----:B------:R-:W1:Y:S02]  /*5350*/  @!P0 SYNCS.PHASECHK.TRANS64 P0, [R7+URZ], R4 ;  /* 0x00000004070085a7 */ /* 0x000e64000800007f */
[----:B-1----:R-:W-:Y:S05]  /*5360*/  @!P0 BRA `(.L_x_77) ;  /* 0xfffffffc00f08947 */ /* 0x002fea000383ffff */
[----:B------:R-:W-:Y:S05]  /*5370*/  BRA `(.L_x_111) ;  /* 0xfffffff000707947 */ /* 0x000fea000383ffff */
.L_x_78:
[----:B0-----:R0:W1:Y:S02]  /*5380*/  SYNCS.PHASECHK.TRANS64.TRYWAIT P0, [R6+URZ], R5 ;  /* 0x00000005060075a7 */ /* 0x001064000800017f */
[----:B-1----:R-:W-:Y:S05]  /*5390*/  @!P0 NANOSLEEP.SYNCS 0x989680 ;  /* 0x009896800000895d */ /* 0x002fea0003900000 */
[----:B------:R-:W1:Y:S02]  /*53a0*/  @!P0 SYNCS.PHASECHK.TRANS64 P0, [R6+URZ], R5 ;  /* 0x00000005060085a7 */ /* 0x000e64000800007f */
[----:B-1----:R-:W-:Y:S05]  /*53b0*/  @!P0 BRA `(.L_x_78) ;  /* 0xfffffffc00f08947 */ /* 0x002fea000383ffff */
[----:B------:R-:W-:Y:S05]  /*53c0*/  BRA `(.L_x_112) ;  /* 0xfffffff000807947 */ /* 0x000fea000383ffff */
.L_x_79:
[----:B0-----:R0:W1:Y:S02]  /*53d0*/  SYNCS.PHASECHK.TRANS64.TRYWAIT P0, [R7+URZ], R4 ;  /* 0x00000004070075a7 */ /* 0x001064000800017f */
[----:B-1----:R-:W-:Y:S05]  /*53e0*/  @!P0 NANOSLEEP.SYNCS 0x989680 ;  /* 0x009896800000895d */ /* 0x002fea0003900000 */
[----:B------:R-:W1:Y:S02]  /*53f0*/  @!P0 SYNCS.PHASECHK.TRANS64 P0, [R7+URZ], R4 ;  /* 0x00000004070085a7 */ /* 0x000e64000800007f */
[----:B-1----:R-:W-:Y:S05]  /*5400*/  @!P0 BRA `(.L_x_79) ;  /* 0xfffffffc00f08947 */ /* 0x002fea000383ffff */
[----:B------:R-:W-:Y:S05]  /*5410*/  BRA `(.L_x_113) ;  /* 0xfffffff000907947 */ /* 0x000fea000383ffff */
.L_x_80:
[----:B0-----:R0:W1:Y:S02]  /*5420*/  SYNCS.PHASECHK.TRANS64.TRYWAIT P0, [R6+URZ], R5 ;  /* 0x00000005060075a7 */ /* 0x001064000800017f */
[----:B-1----:R-:W-:Y:S05]  /*5430*/  @!P0 NANOSLEEP.SYNCS 0x989680 ;  /* 0x009896800000895d */ /* 0x002fea0003900000 */
[----:B------:R-:W1:Y:S02]  /*5440*/  @!P0 SYNCS.PHASECHK.TRANS64 P0, [R6+URZ], R5 ;  /* 0x00000005060085a7 */ /* 0x000e64000800007f */
[----:B-1----:R-:W-:Y:S05]  /*5450*/  @!P0 BRA `(.L_x_80) ;  /* 0xfffffffc00f08947 */ /* 0x002fea000383ffff */
[----:B------:R-:W-:Y:S05]  /*5460*/  BRA `(.L_x_114) ;  /* 0xfffffff000a07947 */ /* 0x000fea000383ffff */
.L_x_81:
[----:B0-----:R0:W1:Y:S02]  /*5470*/  SYNCS.PHASECHK.TRANS64.TRYWAIT P0, [R7+URZ], R4 ;  /* 0x00000004070075a7 */ /* 0x001064000800017f */
[----:B-1----:R-:W-:Y:S05]  /*5480*/  @!P0 NANOSLEEP.SYNCS 0x989680 ;  /* 0x009896800000895d */ /* 0x002fea0003900000 */
[----:B------:R-:W1:Y:S02]  /*5490*/  @!P0 SYNCS.PHASECHK.TRANS64 P0, [R7+URZ], R4 ;  /* 0x00000004070085a7 */ /* 0x000e64000800007f */
[----:B-1----:R-:W-:Y:S05]  /*54a0*/  @!P0 BRA `(.L_x_81) ;  /* 0xfffffffc00f08947 */ /* 0x002fea000383ffff */
[----:B------:R-:W-:Y:S05]  /*54b0*/  BRA `(.L_x_115) ;  /* 0xfffffff000b07947 */ /* 0x000fea000383ffff */
.L_x_82:
[----:B0-----:R0:W1:Y:S02]  /*54c0*/  SYNCS.PHASECHK.TRANS64.TRYWAIT P0, [R6+URZ], R5 ;  /* 0x00000005060075a7 */ /* 0x001064000800017f */
[----:B-1----:R-:W-:Y:S05]  /*54d0*/  @!P0 NANOSLEEP.SYNCS 0x989680 ;  /* 0x009896800000895d */ /* 0x002fea0003900000 */
[----:B------:R-:W1:Y:S02]  /*54e0*/  @!P0 SYNCS.PHASECHK.TRANS64 P0, [R6+URZ], R5 ;  /* 0x00000005060085a7 */ /* 0x000e64000800007f */
[----:B-1----:R-:W-:Y:S05]  /*54f0*/  @!P0 BRA `(.L_x_82) ;  /* 0xfffffffc00f08947 */ /* 0x002fea000383ffff */
[----:B------:R-:W-:Y:S05]  /*5500*/  BRA `(.L_x_116) ;  /* 0xfffffff000c07947 */ /* 0x000fea000383ffff */
.L_x_83:
[----:B0-----:R0:W1:Y:S02]  /*5510*/  SYNCS.PHASECHK.TRANS64.TRYWAIT P0, [R7+URZ], R4 ;  /* 0x00000004070075a7 */ /* 0x001064000800017f */
[----:B-1----:R-:W-:Y:S05]  /*5520*/  @!P0 NANOSLEEP.SYNCS 0x989680 ;  /* 0x009896800000895d */ /* 0x002fea0003900000 */
[----:B------:R-:W1:Y:S02]  /*5530*/  @!P0 SYNCS.PHASECHK.TRANS64 P0, [R7+URZ], R4 ;  /* 0x00000004070085a7 */ /* 0x000e64000800007f */
[----:B-1----:R-:W-:Y:S05]  /*5540*/  @!P0 BRA `(.L_x_83) ;  /* 0xfffffffc00f08947 */ /* 0x002fea000383ffff */
[----:B------:R-:W-:Y:S05]  /*5550*/  BRA `(.L_x_117) ;  /* 0xfffffff000d07947 */ /* 0x000fea000383ffff */
.L_x_84:
[----:B0-----:R0:W1:Y:S02]  /*5560*/  SYNCS.PHASECHK.TRANS64.TRYWAIT P0, [R6+URZ], R5 ;  /* 0x00000005060075a7 */ /* 0x001064000800017f */
[----:B-1----:R-:W-:Y:S05]  /*5570*/  @!P0 NANOSLEEP.SYNCS 0x989680 ;  /* 0x009896800000895d */ /* 0x002fea0003900000 */
[----:B------:R-:W1:Y:S02]  /*5580*/  @!P0 SYNCS.PHASECHK.TRANS64 P0, [R6+URZ], R5 ;  /* 0x00000005060085a7 */ /* 0x000e64000800007f */
[----:B-1----:R-:W-:Y:S05]  /*5590*/  @!P0 BRA `(.L_x_84) ;  /* 0xfffffffc00f08947 */ /* 0x002fea000383ffff */
[----:B------:R-:W-:Y:S05]  /*55a0*/  BRA `(.L_x_118) ;  /* 0xfffffff000e07947 */ /* 0x000fea000383ffff */
.L_x_85:
[----:B0-----:R0:W1:Y:S02]  /*55b0*/  SYNCS.PHASECHK.TRANS64.TRYWAIT P0, [R7+URZ], R4 ;  /* 0x00000004070075a7 */ /* 0x001064000800017f */
[----:B-1----:R-:W-:Y:S05]  /*55c0*/  @!P0 NANOSLEEP.SYNCS 0x989680 ;  /* 0x009896800000895d */ /* 0x002fea0003900000 */
[----:B------:R-:W1:Y:S02]  /*55d0*/  @!P0 SYNCS.PHASECHK.TRANS64 P0, [R7+URZ], R4 ;  /* 0x00000004070085a7 */ /* 0x000e64000800007f */
[----:B-1----:R-:W-:Y:S05]  /*55e0*/  @!P0 BRA `(.L_x_85) ;  /* 0xfffffffc00f08947 */ /* 0x002fea000383ffff */
[----:B------:R-:W-:Y:S05]  /*55f0*/  BRA `(.L_x_119) ;  /* 0xfffffff000f07947 */ /* 0x000fea000383ffff */
.L_x_86:
[----:B0-----:R0:W1:Y:S02]  /*5600*/  SYNCS.PHASECHK.TRANS64.TRYWAIT P0, [R6+URZ], R5 ;  /* 0x00000005060075a7 */ /* 0x001064000800017f */
[----:B-1----:R-:W-:Y:S05]  /*5610*/  @!P0 NANOSLEEP.SYNCS 0x989680 ;  /* 0x009896800000895d */ /* 0x002fea0003900000 */
[----:B------:R-:W1:Y:S02]  /*5620*/  @!P0 SYNCS.PHASECHK.TRANS64 P0, [R6+URZ], R5 ;  /* 0x00000005060085a7 */ /* 0x000e64000800007f */
[----:B-1----:R-:W-:Y:S05]  /*5630*/  @!P0 BRA `(.L_x_86) ;  /* 0xfffffffc00f08947 */ /* 0x002fea000383ffff */
[----:B------:R-:W-:Y:S05]  /*5640*/  BRA `(.L_x_120) ;  /* 0xfffffff400007947 */ /* 0x000fea000383ffff */
.L_x_87:
[----:B0-----:R0:W1:Y:S02]  /*5650*/  SYNCS.PHASECHK.TRANS64.TRYWAIT P0, [R7+URZ], R4 ;  /* 0x00000004070075a7 */ /* 0x001064000800017f */
[----:B-1----:R-:W-:Y:S05]  /*5660*/  @!P0 NANOSLEEP.SYNCS 0x989680 ;  /* 0x009896800000895d */ /* 0x002fea0003900000 */
[----:B------:R-:W1:Y:S02]  /*5670*/  @!P0 SYNCS.PHASECHK.TRANS64 P0, [R7+URZ], R4 ;  /* 0x00000004070085a7 */ /* 0x000e64000800007f */
[----:B-1----:R-:W-:Y:S05]  /*5680*/  @!P0 BRA `(.L_x_87) ;  /* 0xfffffffc00f08947 */ /* 0x002fea000383ffff */
[----:B------:R-:W-:Y:S05]  /*5690*/  BRA `(.L_x_121) ;  /* 0xfffffff400107947 */ /* 0x000fea000383ffff */
.L_x_88:
[----:B0-----:R0:W1:Y:S02]  /*56a0*/  SYNCS.PHASECHK.TRANS64.TRYWAIT P0, [R6+URZ], R5 ;  /* 0x00000005060075a7 */ /* 0x001064000800017f */
[----:B-1----:R-:W-:Y:S05]  /*56b0*/  @!P0 NANOSLEEP.SYNCS 0x989680 ;  /* 0x009896800000895d */ /* 0x002fea0003900000 */
[----:B------:R-:W1:Y:S02]  /*56c0*/  @!P0 SYNCS.PHASECHK.TRANS64 P0, [R6+URZ], R5 ;  /* 0x00000005060085a7 */ /* 0x000e64000800007f */
[----:B-1----:R-:W-:Y:S05]  /*56d0*/  @!P0 BRA `(.L_x_88) ;  /* 0xfffffffc00f08947 */ /* 0x002fea000383ffff */
[----:B------:R-:W-:Y:S05]  /*56e0*/  BRA `(.L_x_122) ;  /* 0xfffffff400207947 */ /* 0x000fea000383ffff */
.L_x_89:
[----:B0-----:R0:W1:Y:S02]  /*56f0*/  SYNCS.PHASECHK.TRANS64.TRYWAIT P0, [R7+URZ], R4 ;  /* 0x00000004070075a7 */ /* 0x001064000800017f */
[----:B-1----:R-:W-:Y:S05]  /*5700*/  @!P0 NANOSLEEP.SYNCS 0x989680 ;  /* 0x009896800000895d */ /* 0x002fea0003900000 */
[----:B------:R-:W1:Y:S02]  /*5710*/  @!P0 SYNCS.PHASECHK.TRANS64 P0, [R7+URZ], R4 ;  /* 0x00000004070085a7 */ /* 0x000e64000800007f */
[----:B-1----:R-:W-:Y:S05]  /*5720*/  @!P0 BRA `(.L_x_89) ;  /* 0xfffffffc00f08947 */ /* 0x002fea000383ffff */
[----:B------:R-:W-:Y:S05]  /*5730*/  BRA `(.L_x_123) ;  /* 0xfffffff400307947 */ /* 0x000fea000383ffff */
.L_x_90:
[----:B0-----:R0:W1:Y:S02]  /*5740*/  SYNCS.PHASECHK.TRANS64.TRYWAIT P0, [R6+URZ], R5 ;  /* 0x00000005060075a7 */ /* 0x001064000800017f */
[----:B-1----:R-:W-:Y:S05]  /*5750*/  @!P0 NANOSLEEP.SYNCS 0x989680 ;  /* 0x009896800000895d */ /* 0x002fea0003900000 */
[----:B------:R-:W1:Y:S02]  /*5760*/  @!P0 SYNCS.PHASECHK.TRANS64 P0, [R6+URZ], R5 ;  /* 0x00000005060085a7 */ /* 0x000e64000800007f */
[----:B-1----:R-:W-:Y:S05]  /*5770*/  @!P0 BRA `(.L_x_90) ;  /* 0xfffffffc00f08947 */ /* 0x002fea000383ffff */
[----:B------:R-:W-:Y:S05]  /*5780*/  BRA `(.L_x_124) ;  /* 0xfffffff400407947 */ /* 0x000fea000383ffff */
.L_x_91:
[----:B-1----:R1:W2:Y:S02]  /*5790*/  SYNCS.PHASECHK.TRANS64.TRYWAIT P0, [R7+URZ], R4 ;  /* 0x00000004070075a7 */ /* 0x0022a4000800017f */
[----:B--2---:R-:W-:Y:S05]  /*57a0*/  @!P0 NANOSLEEP.SYNCS 0x989680 ;  /* 0x009896800000895d */ /* 0x004fea0003900000 */
[----:B------:R-:W2:Y:S02]  /*57b0*/  @!P0 SYNCS.PHASECHK.TRANS64 P0, [R7+URZ], R4 ;  /* 0x00000004070085a7 */ /* 0x000ea4000800007f */
[----:B--2---:R-:W-:Y:S05]  /*57c0*/  @!P0 BRA `(.L_x_91) ;  /* 0xfffffffc00f08947 */ /* 0x004fea000383ffff */
[----:B------:R-:W-:Y:S05]  /*57d0*/  BRA `(.L_x_125) ;  /* 0xfffffff400487947 */ /* 0x000fea000383ffff */
.L_x_126:
[----:B------:R-:W-:-:S00]  /*57e0*/  BRA `(.L_x_126) ;  /* 0xfffffffc00fc7947 */ /* 0x000fc0000383ffff */
[----:B------:R-:W-:-:S00]  /*57f0*/  NOP ;  /* 0x0000000000007918 */ /* 0x000fc00000000000 */
        /* <DEDUP_REMOVED lines=8> */
.L_x_127:


//--------------------- .nv.shared._ZN7cutlass13device_kernelINS_4gemm6kernel13GemmUniversalIN4cute5tupleIJiiiiEEENS1_10collective13CollectiveMmaINS1_37MainloopSm90TmaGmmaWarpSpecializedFP8ILi25ENS5_IJNS4_1CILi1EEESB_SB_EEENS1_32KernelTmaWarpSpecializedPingpongEEENS5_IJNSA_ILi64EEENSA_ILi8EEENSA_ILi128EEEEEENS_12float_e4m3_tENS5_IJlSB_lEEESJ_SK_NS4_8TiledMMAINS4_8MMA_AtomIJNS4_4SM904GMMA29MMA_64x8x32_F32E4M3E4M3_SS_TNILNSO_7ScaleInE1ELSQ_1EEEEEENS4_6LayoutISC_NS5_IJNSA_ILi0EEESU_SU_EEEEENS5_IJNS4_10UnderscoreESX_SX_EEEEENS4_13SM90_TMA_LOADENS4_14ComposedLayoutINS4_7SwizzleILi3ELi4ELi3EEENS4_18smem_ptr_flag_bitsILi8EEENST_INS5_IJSG_SH_EEENS5_IJSH_SB_EEEEEEEvNS4_8identityES10_S19_vS1A_EENS_8epilogue10collective6detail29Sm90TmaWarpSpecializedAdapterINS1D_15DefaultEpilogueISJ_SK_SK_NS1C_6thread17LinearCombinationISJ_Li1EffLNS1H_9ScaleType4KindE0ELNS_15FloatRoundStyleE2ESJ_EENS1_15EpilogueDefaultEEEEEvvEEEEvNT_6ParamsE --------------------------
	.section	.nv.shared._ZN7cutlass13device_kernelINS_4gemm6kernel13GemmUniversalIN4cute5tupleIJiiiiEEENS1_10collective13CollectiveMmaINS1_37MainloopSm90TmaGmmaWarpSpecializedFP8ILi25ENS5_IJNS4_1CILi1EEESB_SB_EEENS1_32KernelTmaWarpSpecializedPingpongEEENS5_IJNSA_ILi64EEENSA_ILi8EEENSA_ILi128EEEEEENS_12float_e4m3_tENS5_IJlSB_lEEESJ_SK_NS4_8TiledMMAINS4_8MMA_AtomIJNS4_4SM904GMMA29MMA_64x8x32_F32E4M3E4M3_SS_TNILNSO_7ScaleInE1ELSQ_1EEEEEENS4_6LayoutISC_NS5_IJNSA_ILi0EEESU_SU_EEEEENS5_IJNS4_10UnderscoreESX_SX_EEEEENS4_13SM90_TMA_LOADENS4_14ComposedLayoutINS4_7SwizzleILi3ELi4ELi3EEENS4_18smem_ptr_flag_bitsILi8EEENST_INS5_IJSG_SH_EEENS5_IJSH_SB_EEEEEEEvNS4_8identityES10_S19_vS1A_EENS_8epilogue10collective6detail29Sm90TmaWarpSpecializedAdapterINS1D_15DefaultEpilogueISJ_SK_SK_NS1C_6thread17LinearCombinationISJ_Li1EffLNS1H_9ScaleType4KindE0ELNS_15FloatRoundStyleE2ESJ_EENS1_15EpilogueDefaultEEEEEvvEEEEvNT_6ParamsE,"aw",@nobits
	.sectionflags	@""
	.align	16
	.zero		1024


//--------------------- .nv.shared.reserved.0     --------------------------
	.section	.nv.shared.reserved.0,"aw",@nobits
	.weak		__nv_reservedSMEM_offset_0_alias
	.size		__nv_reservedSMEM_offset_0_alias, 0, 0
	.other		__nv_reservedSMEM_offset_0_alias,@"STO_CUDA_RESERVED_SHARED STV_DEFAULT"
__nv_reservedSMEM_offset_0_alias:
	.zero		0


//--------------------- .nv.global                --------------------------
	.section	.nv.global,"aw",@nobits
.nv.global:
	.type		_ZN39_INTERNAL_b1b45f3e_4_k_cu_7f7b6589_65494cute1_E,@object
	.size		_ZN39_INTERNAL_b1b45f3e_4_k_cu_7f7b6589_65494cute1_E,(_ZN39_INTERNAL_b1b45f3e_4_k_cu_7f7b6589_65494cuda3std3__45__cpo6cbeginE - _ZN39_INTERNAL_b1b45f3e_4_k_cu_7f7b6589_65494cute1_E)
_ZN39_INTERNAL_b1b45f3e_4_k_cu_7f7b6589_65494cute1_E:
	.zero		1
	.type		_ZN39_INTERNAL_b1b45f3e_4_k_cu_7f7b6589_65494cuda3std3__45__cpo6cbeginE,@object
	.size		_ZN39_INTERNAL_b1b45f3e_4_k_cu_7f7b6589_65494cuda3std3__45__cpo6cbeginE,(_ZN39_INTERNAL_b1b45f3e_4_k_cu_7f7b6589_65494cuda3std3__48in_placeE - _ZN39_INTERNAL_b1b45f3e_4_k_cu_7f7b6589_65494cuda3std3__45__cpo6cbeginE)
_ZN39_INTERNAL_b1b45f3e_4_k_cu_7f7b6589_65494cuda3std3__45__cpo6cbeginE:
	.zero		1
	.type		_ZN39_INTERNAL_b1b45f3e_4_k_cu_7f7b6589_65494cuda3std3__48in_placeE,@object
	.size		_ZN39_INTERNAL_b1b45f3e_4_k_cu_7f7b6589_65494cuda3std3__48in_placeE,(_ZN39_INTERNAL_b1b45f3e_4_k_cu_7f7b6589_65494cuda3std6ranges3__45__cpo9iter_moveE - _ZN39_INTERNAL_b1b45f3e_4_k_cu_7f7b6589_65494cuda3std3__48in_placeE)
_ZN39_INTERNAL_b1b45f3e_4_k_cu_7f7b6589_65494cuda3std3__48in_placeE:
	.zero		1
	.type		_ZN39_INTERNAL_b1b45f3e_4_k_cu_7f7b6589_65494cuda3std6ranges3__45__cpo9iter_moveE,@object
	.size		_ZN39_INTERNAL_b1b45f3e_4_k_cu_7f7b6589_65494cuda3std6ranges3__45__cpo9iter_moveE,(_ZN39_INTERNAL_b1b45f3e_4_k_cu_7f7b6589_65494cuda3std3__45__cpo5beginE - _ZN39_INTERNAL_b1b45f3e_4_k_cu_7f7b6589_65494cuda3std6ranges3__45__cpo9iter_moveE)
_ZN39_INTERNAL_b1b45f3e_4_k_cu_7f7b6589_65494cuda3std6ranges3__45__cpo9iter_moveE:
	.zero		1
	.type		_ZN39_INTERNAL_b1b45f3e_4_k_cu_7f7b6589_65494cuda3std3__45__cpo5beginE,@object
	.size		_ZN39_INTERNAL_b1b45f3e_4_k_cu_7f7b6589_65494cuda3std3__45__cpo5beginE,(_ZN39_INTERNAL_b1b45f3e_4_k_cu_7f7b6589_65494cuda3std3__441_GLOBAL__N__b1b45f3e_4_k_cu_7f7b6589_65496ignoreE - _ZN39_INTERNAL_b1b45f3e_4_k_cu_7f7b6589_65494cuda3std3__45__cpo5beginE)
_ZN39_INTERNAL_b1b45f3e_4_k_cu_7f7b6589_65494cuda3std3__45__cpo5beginE:
	.zero		1
	.type		_ZN39_INTERNAL_b1b45f3e_4_k_cu_7f7b6589_65494cuda3std3__441_GLOBAL__N__b1b45f3e_4_k_cu_7f7b6589_65496ignoreE,@object
	.size		_ZN39_INTERNAL_b1b45f3e_4_k_cu_7f7b6589_65494cuda3std3__441_GLOBAL__N__b1b45f3e_4_k_cu_7f7b6589_65496ignoreE,(_ZN39_INTERNAL_b1b45f3e_4_k_cu_7f7b6589_65494cute7productE - _ZN39_INTERNAL_b1b45f3e_4_k_cu_7f7b6589_65494cuda3std3__441_GLOBAL__N__b1b45f3e_4_k_cu_7f7b6589_65496ignoreE)
_ZN39_INTERNAL_b1b45f3e_4_k_cu_7f7b6589_65494cuda3std3__441_GLOBAL__N__b1b45f3e_4_k_cu_7f7b6589_65496ignoreE:
	.zero		1
	.type		_ZN39_INTERNAL_b1b45f3e_4_k_cu_7f7b6589_65494cute7productE,@object
	.size		_ZN39_INTERNAL_b1b45f3e_4_k_cu_7f7b6589_65494cute7productE,(_ZN39_INTERNAL_b1b45f3e_4_k_cu_7f7b6589_65494cuda3std3__45__cpo3endE - _ZN39_INTERNAL_b1b45f3e_4_k_cu_7f7b6589_65494cute7productE)
_ZN39_INTERNAL_b1b45f3e_4_k_cu_7f7b6589_65494cute7productE:
	.zero		1
	.type		_ZN39_INTERNAL_b1b45f3e_4_k_cu_7f7b6589_65494cuda3std3__45__cpo3endE,@object
	.size		_ZN39_INTERNAL_b1b45f3e_4_k_cu_7f7b6589_65494cuda3std3__45__cpo3endE,(_ZN39_INTERNAL_b1b45f3e_4_k_cu_7f7b6589_65494cuda3std3__419piecewise_constructE - _ZN39_INTERNAL_b1b45f3e_4_k_cu_7f7b6589_65494cuda3std3__45__cpo3endE)
_ZN39_INTERNAL_b1b45f3e_4_k_cu_7f7b6589_65494cuda3std3__45__cpo3endE:
	.zero		1
	.type		_ZN39_INTERNAL_b1b45f3e_4_k_cu_7f7b6589_65494cuda3std3__419piecewise_constructE,@object
	.size		_ZN39_INTERNAL_b1b45f3e_4_k_cu_7f7b6589_65494cuda3std3__419piecewise_constructE,(_ZN39_INTERNAL_b1b45f3e_4_k_cu_7f7b6589_65494cuda3std3__45__cpo4cendE - _ZN39_INTERNAL_b1b45f3e_4_k_cu_7f7b6589_65494cuda3std3__419piecewise_constructE)
_ZN39_INTERNAL_b1b45f3e_4_k_cu_7f7b6589_65494cuda3std3__419piecewise_constructE:
	.zero		1
	.type		_ZN39_INTERNAL_b1b45f3e_4_k_cu_7f7b6589_65494cuda3std3__45__cpo4cendE,@object
	.size		_ZN39_INTERNAL_b1b45f3e_4_k_cu_7f7b6589_65494cuda3std3__45__cpo4cendE,(_ZN39_INTERNAL_b1b45f3e_4_k_cu_7f7b6589_65494cuda3std6ranges3__45__cpo4swapE - _ZN39_INTERNAL_b1b45f3e_4_k_cu_7f7b6589_65494cuda3std3__45__cpo4cendE)
_ZN39_INTERNAL_b1b45f3e_4_k_cu_7f7b6589_65494cuda3std3__45__cpo4cendE:
	.zero		1
	.type		_ZN39_INTERNAL_b1b45f3e_4_k_cu_7f7b6589_65494cuda3std6ranges3__45__cpo4swapE,@object
	.size		_ZN39_INTERNAL_b1b45f3e_4_k_cu_7f7b6589_65494cuda3std6ranges3__45__cpo4swapE,(.L_7 - _ZN39_INTERNAL_b1b45f3e_4_k_cu_7f7b6589_65494cuda3std6ranges3__45__cpo4swapE)
_ZN39_INTERNAL_b1b45f3e_4_k_cu_7f7b6589_65494cuda3std6ranges3__45__cpo4swapE:
	.zero		1
.L_7:


//--------------------- .nv.constant0._ZN7cutlass13device_kernelINS_4gemm6kernel13GemmUniversalIN4cute5tupleIJiiiiEEENS1_10collective13CollectiveMmaINS1_37MainloopSm90TmaGmmaWarpSpecializedFP8ILi25ENS5_IJNS4_1CILi1EEESB_SB_EEENS1_32KernelTmaWarpSpecializedPingpongEEENS5_IJNSA_ILi64EEENSA_ILi8EEENSA_ILi128EEEEEENS_12float_e4m3_tENS5_IJlSB_lEEESJ_SK_NS4_8TiledMMAINS4_8MMA_AtomIJNS4_4SM904GMMA29MMA_64x8x32_F32E4M3E4M3_SS_TNILNSO_7ScaleInE1ELSQ_1EEEEEENS4_6LayoutISC_NS5_IJNSA_ILi0EEESU_SU_EEEEENS5_IJNS4_10UnderscoreESX_SX_EEEEENS4_13SM90_TMA_LOADENS4_14ComposedLayoutINS4_7SwizzleILi3ELi4ELi3EEENS4_18smem_ptr_flag_bitsILi8EEENST_INS5_IJSG_SH_EEENS5_IJSH_SB_EEEEEEEvNS4_8identityES10_S19_vS1A_EENS_8epilogue10collective6detail29Sm90TmaWarpSpecializedAdapterINS1D_15DefaultEpilogueISJ_SK_SK_NS1C_6thread17LinearCombinationISJ_Li1EffLNS1H_9ScaleType4KindE0ELNS_15FloatRoundStyleE2ESJ_EENS1_15EpilogueDefaultEEEEEvvEEEEvNT_6ParamsE --------------------------
	.section	.nv.constant0._ZN7cutlass13device_kernelINS_4gemm6kernel13GemmUniversalIN4cute5tupleIJiiiiEEENS1_10collective13CollectiveMmaINS1_37MainloopSm90TmaGmmaWarpSpecializedFP8ILi25ENS5_IJNS4_1CILi1EEESB_SB_EEENS1_32KernelTmaWarpSpecializedPingpongEEENS5_IJNSA_ILi64EEENSA_ILi8EEENSA_ILi128EEEEEENS_12float_e4m3_tENS5_IJlSB_lEEESJ_SK_NS4_8TiledMMAINS4_8MMA_AtomIJNS4_4SM904GMMA29MMA_64x8x32_F32E4M3E4M3_SS_TNILNSO_7ScaleInE1ELSQ_1EEEEEENS4_6LayoutISC_NS5_IJNSA_ILi0EEESU_SU_EEEEENS5_IJNS4_10UnderscoreESX_SX_EEEEENS4_13SM90_TMA_LOADENS4_14ComposedLayoutINS4_7SwizzleILi3ELi4ELi3EEENS4_18smem_ptr_flag_bitsILi8EEENST_INS5_IJSG_SH_EEENS5_IJSH_SB_EEEEEEEvNS4_8identityES10_S19_vS1A_EENS_8epilogue10collective6detail29Sm90TmaWarpSpecializedAdapterINS1D_15DefaultEpilogueISJ_SK_SK_NS1C_6thread17LinearCombinationISJ_Li1EffLNS1H_9ScaleType4KindE0ELNS_15FloatRoundStyleE2ESJ_EENS1_15EpilogueDefaultEEEEEvvEEEEvNT_6ParamsE,"a",@progbits
	.sectionflags	@""
	.align	4
.nv.constant0._ZN7cutlass13device_kernelINS_4gemm6kernel13GemmUniversalIN4cute5tupleIJiiiiEEENS1_10collective13CollectiveMmaINS1_37MainloopSm90TmaGmmaWarpSpecializedFP8ILi25ENS5_IJNS4_1CILi1EEESB_SB_EEENS1_32KernelTmaWarpSpecializedPingpongEEENS5_IJNSA_ILi64EEENSA_ILi8EEENSA_ILi128EEEEEENS_12float_e4m3_tENS5_IJlSB_lEEESJ_SK_NS4_8TiledMMAINS4_8MMA_AtomIJNS4_4SM904GMMA29MMA_64x8x32_F32E4M3E4M3_SS_TNILNSO_7ScaleInE1ELSQ_1EEEEEENS4_6LayoutISC_NS5_IJNSA_ILi0EEESU_SU_EEEEENS5_IJNS4_10UnderscoreESX_SX_EEEEENS4_13SM90_TMA_LOADENS4_14ComposedLayoutINS4_7SwizzleILi3ELi4ELi3EEENS4_18smem_ptr_flag_bitsILi8EEENST_INS5_IJSG_SH_EEENS5_IJSH_SB_EEEEEEEvNS4_8identityES10_S19_vS1A_EENS_8epilogue10collective6detail29Sm90TmaWarpSpecializedAdapterINS1D_15DefaultEpilogueISJ_SK_SK_NS1C_6thread17LinearCombinationISJ_Li1EffLNS1H_9ScaleType4KindE0ELNS_15FloatRoundStyleE2ESJ_EENS1_15EpilogueDefaultEEEEEvvEEEEvNT_6ParamsE:
	.zero		1664


//--------------------- SYMBOLS --------------------------

	.type		.nv.reservedSmem.offset0,@object
	.size		.nv.reservedSmem.offset0,0x4
